//
// Generated by NVIDIA NVVM Compiler
//
// Compiler Build ID: CL-36424714
// Cuda compilation tools, release 13.0, V13.0.88
// Based on NVVM 20.0.0
//

.version 9.0
.target sm_100
.address_size 64

	// .globl	_Z4dataPiS_PdS0_S0_S0_S0_S0_ii
// _ZZ9residualDiPdS_iiE6cache1 has been demoted
// _ZZ6multiViPdS_S_iiE6cache1 has been demoted

.visible .entry _Z4dataPiS_PdS0_S0_S0_S0_S0_ii(
	.param .u64 .ptr .align 1 _Z4dataPiS_PdS0_S0_S0_S0_S0_ii_param_0,
	.param .u64 .ptr .align 1 _Z4dataPiS_PdS0_S0_S0_S0_S0_ii_param_1,
	.param .u64 .ptr .align 1 _Z4dataPiS_PdS0_S0_S0_S0_S0_ii_param_2,
	.param .u64 .ptr .align 1 _Z4dataPiS_PdS0_S0_S0_S0_S0_ii_param_3,
	.param .u64 .ptr .align 1 _Z4dataPiS_PdS0_S0_S0_S0_S0_ii_param_4,
	.param .u64 .ptr .align 1 _Z4dataPiS_PdS0_S0_S0_S0_S0_ii_param_5,
	.param .u64 .ptr .align 1 _Z4dataPiS_PdS0_S0_S0_S0_S0_ii_param_6,
	.param .u64 .ptr .align 1 _Z4dataPiS_PdS0_S0_S0_S0_S0_ii_param_7,
	.param .u32 _Z4dataPiS_PdS0_S0_S0_S0_S0_ii_param_8,
	.param .u32 _Z4dataPiS_PdS0_S0_S0_S0_S0_ii_param_9
)
{
	.reg .pred 	%p<11>;
	.reg .b32 	%r<67>;
	.reg .b64 	%rd<96>;
	.reg .b64 	%fd<114>;

	ld.param.u64 	%rd5, [_Z4dataPiS_PdS0_S0_S0_S0_S0_ii_param_0];
	ld.param.u64 	%rd9, [_Z4dataPiS_PdS0_S0_S0_S0_S0_ii_param_1];
	ld.param.u64 	%rd10, [_Z4dataPiS_PdS0_S0_S0_S0_S0_ii_param_2];
	ld.param.u64 	%rd6, [_Z4dataPiS_PdS0_S0_S0_S0_S0_ii_param_3];
	ld.param.u64 	%rd11, [_Z4dataPiS_PdS0_S0_S0_S0_S0_ii_param_4];
	ld.param.u64 	%rd7, [_Z4dataPiS_PdS0_S0_S0_S0_S0_ii_param_5];
	ld.param.u64 	%rd8, [_Z4dataPiS_PdS0_S0_S0_S0_S0_ii_param_6];
	ld.param.u32 	%r23, [_Z4dataPiS_PdS0_S0_S0_S0_S0_ii_param_8];
	ld.param.u32 	%r24, [_Z4dataPiS_PdS0_S0_S0_S0_S0_ii_param_9];
	cvta.to.global.u64 	%rd1, %rd11;
	cvta.to.global.u64 	%rd2, %rd9;
	cvta.to.global.u64 	%rd3, %rd10;
	mov.u32 	%r25, %ntid.x;
	mov.u32 	%r26, %ctaid.x;
	mov.u32 	%r27, %tid.x;
	mad.lo.s32 	%r28, %r25, %r26, %r27;
	add.s32 	%r1, %r28, %r24;
	setp.ge.s32 	%p1, %r1, %r23;
	@%p1 bra 	$L__BB0_15;
	cvta.to.global.u64 	%rd12, %rd5;
	mul.wide.s32 	%rd13, %r1, 4;
	add.s64 	%rd14, %rd12, %rd13;
	ld.global.u32 	%r62, [%rd14];
	ld.global.u32 	%r3, [%rd14+4];
	setp.ge.s32 	%p2, %r62, %r3;
	mov.f64 	%fd113, 0d0000000000000000;
	@%p2 bra 	$L__BB0_14;
	sub.s32 	%r4, %r3, %r62;
	and.b32  	%r5, %r4, 15;
	sub.s32 	%r29, %r62, %r3;
	setp.gt.u32 	%p3, %r29, -16;
	mov.f64 	%fd113, 0d0000000000000000;
	@%p3 bra 	$L__BB0_5;
	and.b32  	%r30, %r4, -16;
	neg.s32 	%r60, %r30;
	add.s64 	%rd4, %rd2, 32;
	mov.f64 	%fd113, 0d0000000000000000;
$L__BB0_4:
	.pragma "nounroll";
	mul.wide.s32 	%rd15, %r62, 8;
	add.s64 	%rd16, %rd3, %rd15;
	mul.wide.s32 	%rd17, %r62, 4;
	add.s64 	%rd18, %rd4, %rd17;
	ld.global.f64 	%fd18, [%rd16];
	ld.global.u32 	%r31, [%rd18+-32];
	mul.wide.s32 	%rd19, %r31, 8;
	add.s64 	%rd20, %rd1, %rd19;
	ld.global.f64 	%fd19, [%rd20];
	fma.rn.f64 	%fd20, %fd18, %fd19, %fd113;
	ld.global.f64 	%fd21, [%rd16+8];
	ld.global.u32 	%r32, [%rd18+-28];
	mul.wide.s32 	%rd21, %r32, 8;
	add.s64 	%rd22, %rd1, %rd21;
	ld.global.f64 	%fd22, [%rd22];
	fma.rn.f64 	%fd23, %fd21, %fd22, %fd20;
	ld.global.f64 	%fd24, [%rd16+16];
	ld.global.u32 	%r33, [%rd18+-24];
	mul.wide.s32 	%rd23, %r33, 8;
	add.s64 	%rd24, %rd1, %rd23;
	ld.global.f64 	%fd25, [%rd24];
	fma.rn.f64 	%fd26, %fd24, %fd25, %fd23;
	ld.global.f64 	%fd27, [%rd16+24];
	ld.global.u32 	%r34, [%rd18+-20];
	mul.wide.s32 	%rd25, %r34, 8;
	add.s64 	%rd26, %rd1, %rd25;
	ld.global.f64 	%fd28, [%rd26];
	fma.rn.f64 	%fd29, %fd27, %fd28, %fd26;
	ld.global.f64 	%fd30, [%rd16+32];
	ld.global.u32 	%r35, [%rd18+-16];
	mul.wide.s32 	%rd27, %r35, 8;
	add.s64 	%rd28, %rd1, %rd27;
	ld.global.f64 	%fd31, [%rd28];
	fma.rn.f64 	%fd32, %fd30, %fd31, %fd29;
	ld.global.f64 	%fd33, [%rd16+40];
	ld.global.u32 	%r36, [%rd18+-12];
	mul.wide.s32 	%rd29, %r36, 8;
	add.s64 	%rd30, %rd1, %rd29;
	ld.global.f64 	%fd34, [%rd30];
	fma.rn.f64 	%fd35, %fd33, %fd34, %fd32;
	ld.global.f64 	%fd36, [%rd16+48];
	ld.global.u32 	%r37, [%rd18+-8];
	mul.wide.s32 	%rd31, %r37, 8;
	add.s64 	%rd32, %rd1, %rd31;
	ld.global.f64 	%fd37, [%rd32];
	fma.rn.f64 	%fd38, %fd36, %fd37, %fd35;
	ld.global.f64 	%fd39, [%rd16+56];
	ld.global.u32 	%r38, [%rd18+-4];
	mul.wide.s32 	%rd33, %r38, 8;
	add.s64 	%rd34, %rd1, %rd33;
	ld.global.f64 	%fd40, [%rd34];
	fma.rn.f64 	%fd41, %fd39, %fd40, %fd38;
	ld.global.f64 	%fd42, [%rd16+64];
	ld.global.u32 	%r39, [%rd18];
	mul.wide.s32 	%rd35, %r39, 8;
	add.s64 	%rd36, %rd1, %rd35;
	ld.global.f64 	%fd43, [%rd36];
	fma.rn.f64 	%fd44, %fd42, %fd43, %fd41;
	ld.global.f64 	%fd45, [%rd16+72];
	ld.global.u32 	%r40, [%rd18+4];
	mul.wide.s32 	%rd37, %r40, 8;
	add.s64 	%rd38, %rd1, %rd37;
	ld.global.f64 	%fd46, [%rd38];
	fma.rn.f64 	%fd47, %fd45, %fd46, %fd44;
	ld.global.f64 	%fd48, [%rd16+80];
	ld.global.u32 	%r41, [%rd18+8];
	mul.wide.s32 	%rd39, %r41, 8;
	add.s64 	%rd40, %rd1, %rd39;
	ld.global.f64 	%fd49, [%rd40];
	fma.rn.f64 	%fd50, %fd48, %fd49, %fd47;
	ld.global.f64 	%fd51, [%rd16+88];
	ld.global.u32 	%r42, [%rd18+12];
	mul.wide.s32 	%rd41, %r42, 8;
	add.s64 	%rd42, %rd1, %rd41;
	ld.global.f64 	%fd52, [%rd42];
	fma.rn.f64 	%fd53, %fd51, %fd52, %fd50;
	ld.global.f64 	%fd54, [%rd16+96];
	ld.global.u32 	%r43, [%rd18+16];
	mul.wide.s32 	%rd43, %r43, 8;
	add.s64 	%rd44, %rd1, %rd43;
	ld.global.f64 	%fd55, [%rd44];
	fma.rn.f64 	%fd56, %fd54, %fd55, %fd53;
	ld.global.f64 	%fd57, [%rd16+104];
	ld.global.u32 	%r44, [%rd18+20];
	mul.wide.s32 	%rd45, %r44, 8;
	add.s64 	%rd46, %rd1, %rd45;
	ld.global.f64 	%fd58, [%rd46];
	fma.rn.f64 	%fd59, %fd57, %fd58, %fd56;
	ld.global.f64 	%fd60, [%rd16+112];
	ld.global.u32 	%r45, [%rd18+24];
	mul.wide.s32 	%rd47, %r45, 8;
	add.s64 	%rd48, %rd1, %rd47;
	ld.global.f64 	%fd61, [%rd48];
	fma.rn.f64 	%fd62, %fd60, %fd61, %fd59;
	ld.global.f64 	%fd63, [%rd16+120];
	ld.global.u32 	%r46, [%rd18+28];
	mul.wide.s32 	%rd49, %r46, 8;
	add.s64 	%rd50, %rd1, %rd49;
	ld.global.f64 	%fd64, [%rd50];
	fma.rn.f64 	%fd113, %fd63, %fd64, %fd62;
	add.s32 	%r62, %r62, 16;
	add.s32 	%r60, %r60, 16;
	setp.ne.s32 	%p4, %r60, 0;
	@%p4 bra 	$L__BB0_4;
$L__BB0_5:
	setp.eq.s32 	%p5, %r5, 0;
	@%p5 bra 	$L__BB0_14;
	and.b32  	%r12, %r4, 7;
	setp.lt.u32 	%p6, %r5, 8;
	@%p6 bra 	$L__BB0_8;
	mul.wide.s32 	%rd51, %r62, 8;
	add.s64 	%rd52, %rd3, %rd51;
	ld.global.f64 	%fd66, [%rd52];
	mul.wide.s32 	%rd53, %r62, 4;
	add.s64 	%rd54, %rd2, %rd53;
	ld.global.u32 	%r47, [%rd54];
	mul.wide.s32 	%rd55, %r47, 8;
	add.s64 	%rd56, %rd1, %rd55;
	ld.global.f64 	%fd67, [%rd56];
	fma.rn.f64 	%fd68, %fd66, %fd67, %fd113;
	ld.global.f64 	%fd69, [%rd52+8];
	ld.global.u32 	%r48, [%rd54+4];
	mul.wide.s32 	%rd57, %r48, 8;
	add.s64 	%rd58, %rd1, %rd57;
	ld.global.f64 	%fd70, [%rd58];
	fma.rn.f64 	%fd71, %fd69, %fd70, %fd68;
	ld.global.f64 	%fd72, [%rd52+16];
	ld.global.u32 	%r49, [%rd54+8];
	mul.wide.s32 	%rd59, %r49, 8;
	add.s64 	%rd60, %rd1, %rd59;
	ld.global.f64 	%fd73, [%rd60];
	fma.rn.f64 	%fd74, %fd72, %fd73, %fd71;
	ld.global.f64 	%fd75, [%rd52+24];
	ld.global.u32 	%r50, [%rd54+12];
	mul.wide.s32 	%rd61, %r50, 8;
	add.s64 	%rd62, %rd1, %rd61;
	ld.global.f64 	%fd76, [%rd62];
	fma.rn.f64 	%fd77, %fd75, %fd76, %fd74;
	ld.global.f64 	%fd78, [%rd52+32];
	ld.global.u32 	%r51, [%rd54+16];
	mul.wide.s32 	%rd63, %r51, 8;
	add.s64 	%rd64, %rd1, %rd63;
	ld.global.f64 	%fd79, [%rd64];
	fma.rn.f64 	%fd80, %fd78, %fd79, %fd77;
	ld.global.f64 	%fd81, [%rd52+40];
	ld.global.u32 	%r52, [%rd54+20];
	mul.wide.s32 	%rd65, %r52, 8;
	add.s64 	%rd66, %rd1, %rd65;
	ld.global.f64 	%fd82, [%rd66];
	fma.rn.f64 	%fd83, %fd81, %fd82, %fd80;
	ld.global.f64 	%fd84, [%rd52+48];
	ld.global.u32 	%r53, [%rd54+24];
	mul.wide.s32 	%rd67, %r53, 8;
	add.s64 	%rd68, %rd1, %rd67;
	ld.global.f64 	%fd85, [%rd68];
	fma.rn.f64 	%fd86, %fd84, %fd85, %fd83;
	ld.global.f64 	%fd87, [%rd52+56];
	ld.global.u32 	%r54, [%rd54+28];
	mul.wide.s32 	%rd69, %r54, 8;
	add.s64 	%rd70, %rd1, %rd69;
	ld.global.f64 	%fd88, [%rd70];
	fma.rn.f64 	%fd113, %fd87, %fd88, %fd86;
	add.s32 	%r62, %r62, 8;
$L__BB0_8:
	setp.eq.s32 	%p7, %r12, 0;
	@%p7 bra 	$L__BB0_14;
	and.b32  	%r15, %r4, 3;
	setp.lt.u32 	%p8, %r12, 4;
	@%p8 bra 	$L__BB0_11;
	mul.wide.s32 	%rd71, %r62, 8;
	add.s64 	%rd72, %rd3, %rd71;
	ld.global.f64 	%fd90, [%rd72];
	mul.wide.s32 	%rd73, %r62, 4;
	add.s64 	%rd74, %rd2, %rd73;
	ld.global.u32 	%r55, [%rd74];
	mul.wide.s32 	%rd75, %r55, 8;
	add.s64 	%rd76, %rd1, %rd75;
	ld.global.f64 	%fd91, [%rd76];
	fma.rn.f64 	%fd92, %fd90, %fd91, %fd113;
	ld.global.f64 	%fd93, [%rd72+8];
	ld.global.u32 	%r56, [%rd74+4];
	mul.wide.s32 	%rd77, %r56, 8;
	add.s64 	%rd78, %rd1, %rd77;
	ld.global.f64 	%fd94, [%rd78];
	fma.rn.f64 	%fd95, %fd93, %fd94, %fd92;
	ld.global.f64 	%fd96, [%rd72+16];
	ld.global.u32 	%r57, [%rd74+8];
	mul.wide.s32 	%rd79, %r57, 8;
	add.s64 	%rd80, %rd1, %rd79;
	ld.global.f64 	%fd97, [%rd80];
	fma.rn.f64 	%fd98, %fd96, %fd97, %fd95;
	ld.global.f64 	%fd99, [%rd72+24];
	ld.global.u32 	%r58, [%rd74+12];
	mul.wide.s32 	%rd81, %r58, 8;
	add.s64 	%rd82, %rd1, %rd81;
	ld.global.f64 	%fd100, [%rd82];
	fma.rn.f64 	%fd113, %fd99, %fd100, %fd98;
	add.s32 	%r62, %r62, 4;
$L__BB0_11:
	setp.eq.s32 	%p9, %r15, 0;
	@%p9 bra 	$L__BB0_14;
	neg.s32 	%r65, %r15;
$L__BB0_13:
	.pragma "nounroll";
	mul.wide.s32 	%rd83, %r62, 4;
	add.s64 	%rd84, %rd2, %rd83;
	mul.wide.s32 	%rd85, %r62, 8;
	add.s64 	%rd86, %rd3, %rd85;
	ld.global.f64 	%fd101, [%rd86];
	ld.global.u32 	%r59, [%rd84];
	mul.wide.s32 	%rd87, %r59, 8;
	add.s64 	%rd88, %rd1, %rd87;
	ld.global.f64 	%fd102, [%rd88];
	fma.rn.f64 	%fd113, %fd101, %fd102, %fd113;
	add.s32 	%r62, %r62, 1;
	add.s32 	%r65, %r65, 1;
	setp.ne.s32 	%p10, %r65, 0;
	@%p10 bra 	$L__BB0_13;
$L__BB0_14:
	cvta.to.global.u64 	%rd89, %rd6;
	mul.wide.s32 	%rd90, %r1, 8;
	add.s64 	%rd91, %rd89, %rd90;
	ld.global.f64 	%fd103, [%rd91];
	sub.f64 	%fd104, %fd103, %fd113;
	cvta.to.global.u64 	%rd92, %rd7;
	add.s64 	%rd93, %rd92, %rd90;
	st.global.f64 	[%rd93], %fd104;
	cvta.to.global.u64 	%rd94, %rd8;
	add.s64 	%rd95, %rd94, %rd90;
	st.global.f64 	[%rd95], %fd104;
$L__BB0_15:
	ret;

}
	// .globl	_Z9residualDiPdS_ii
.visible .entry _Z9residualDiPdS_ii(
	.param .u32 _Z9residualDiPdS_ii_param_0,
	.param .u64 .ptr .align 1 _Z9residualDiPdS_ii_param_1,
	.param .u64 .ptr .align 1 _Z9residualDiPdS_ii_param_2,
	.param .u32 _Z9residualDiPdS_ii_param_3,
	.param .u32 _Z9residualDiPdS_ii_param_4
)
{
	.reg .pred 	%p<6>;
	.reg .b32 	%r<17>;
	.reg .b64 	%rd<10>;
	.reg .b64 	%fd<7>;
	// demoted variable
	.shared .align 8 .b8 _ZZ9residualDiPdS_iiE6cache1[4096];
	ld.param.u64 	%rd1, [_Z9residualDiPdS_ii_param_1];
	ld.param.u64 	%rd2, [_Z9residualDiPdS_ii_param_2];
	ld.param.u32 	%r8, [_Z9residualDiPdS_ii_param_3];
	ld.param.u32 	%r9, [_Z9residualDiPdS_ii_param_4];
	mov.u32 	%r16, %ntid.x;
	mov.u32 	%r2, %ctaid.x;
	mov.u32 	%r3, %tid.x;
	mad.lo.s32 	%r10, %r16, %r2, %r3;
	add.s32 	%r4, %r10, %r8;
	add.s32 	%r11, %r9, %r8;
	setp.ge.s32 	%p1, %r4, %r11;
	shl.b32 	%r12, %r3, 3;
	mov.u32 	%r13, _ZZ9residualDiPdS_iiE6cache1;
	add.s32 	%r5, %r13, %r12;
	@%p1 bra 	$L__BB1_2;
	cvta.to.global.u64 	%rd4, %rd1;
	mul.wide.s32 	%rd5, %r4, 8;
	add.s64 	%rd6, %rd4, %rd5;
	ld.global.f64 	%fd1, [%rd6];
	mul.f64 	%fd2, %fd1, %fd1;
	st.shared.f64 	[%r5], %fd2;
	bra.uni 	$L__BB1_3;
$L__BB1_2:
	mov.b64 	%rd3, 0;
	st.shared.u64 	[%r5], %rd3;
$L__BB1_3:
	bar.sync 	0;
	setp.lt.u32 	%p2, %r16, 2;
	@%p2 bra 	$L__BB1_7;
$L__BB1_4:
	shr.u32 	%r7, %r16, 1;
	setp.ge.u32 	%p3, %r3, %r7;
	@%p3 bra 	$L__BB1_6;
	shl.b32 	%r14, %r7, 3;
	add.s32 	%r15, %r5, %r14;
	ld.shared.f64 	%fd3, [%r15];
	ld.shared.f64 	%fd4, [%r5];
	add.f64 	%fd5, %fd3, %fd4;
	st.shared.f64 	[%r5], %fd5;
$L__BB1_6:
	bar.sync 	0;
	setp.gt.u32 	%p4, %r16, 3;
	mov.u32 	%r16, %r7;
	@%p4 bra 	$L__BB1_4;
$L__BB1_7:
	setp.ne.s32 	%p5, %r3, 0;
	@%p5 bra 	$L__BB1_9;
	ld.shared.f64 	%fd6, [_ZZ9residualDiPdS_iiE6cache1];
	cvta.to.global.u64 	%rd7, %rd2;
	mul.wide.u32 	%rd8, %r2, 8;
	add.s64 	%rd9, %rd7, %rd8;
	st.global.f64 	[%rd9], %fd6;
$L__BB1_9:
	ret;

}
	// .globl	_Z6spmvApPiS_PdS0_S0_ii
.visible .entry _Z6spmvApPiS_PdS0_S0_ii(
	.param .u64 .ptr .align 1 _Z6spmvApPiS_PdS0_S0_ii_param_0,
	.param .u64 .ptr .align 1 _Z6spmvApPiS_PdS0_S0_ii_param_1,
	.param .u64 .ptr .align 1 _Z6spmvApPiS_PdS0_S0_ii_param_2,
	.param .u64 .ptr .align 1 _Z6spmvApPiS_PdS0_S0_ii_param_3,
	.param .u64 .ptr .align 1 _Z6spmvApPiS_PdS0_S0_ii_param_4,
	.param .u32 _Z6spmvApPiS_PdS0_S0_ii_param_5,
	.param .u32 _Z6spmvApPiS_PdS0_S0_ii_param_6
)
{
	.reg .pred 	%p<11>;
	.reg .b32 	%r<67>;
	.reg .b64 	%rd<91>;
	.reg .b64 	%fd<112>;

	ld.param.u64 	%rd6, [_Z6spmvApPiS_PdS0_S0_ii_param_0];
	ld.param.u64 	%rd8, [_Z6spmvApPiS_PdS0_S0_ii_param_1];
	ld.param.u64 	%rd9, [_Z6spmvApPiS_PdS0_S0_ii_param_2];
	ld.param.u64 	%rd10, [_Z6spmvApPiS_PdS0_S0_ii_param_3];
	ld.param.u64 	%rd7, [_Z6spmvApPiS_PdS0_S0_ii_param_4];
	ld.param.u32 	%r23, [_Z6spmvApPiS_PdS0_S0_ii_param_5];
	ld.param.u32 	%r24, [_Z6spmvApPiS_PdS0_S0_ii_param_6];
	cvta.to.global.u64 	%rd1, %rd10;
	cvta.to.global.u64 	%rd2, %rd8;
	cvta.to.global.u64 	%rd3, %rd9;
	mov.u32 	%r25, %ntid.x;
	mov.u32 	%r26, %ctaid.x;
	mov.u32 	%r27, %tid.x;
	mad.lo.s32 	%r28, %r25, %r26, %r27;
	add.s32 	%r1, %r28, %r24;
	setp.ge.s32 	%p1, %r1, %r23;
	@%p1 bra 	$L__BB2_15;
	cvta.to.global.u64 	%rd11, %rd6;
	mul.wide.s32 	%rd12, %r1, 4;
	add.s64 	%rd13, %rd11, %rd12;
	ld.global.u32 	%r62, [%rd13];
	ld.global.u32 	%r3, [%rd13+4];
	setp.ge.s32 	%p2, %r62, %r3;
	mov.f64 	%fd111, 0d0000000000000000;
	@%p2 bra 	$L__BB2_14;
	sub.s32 	%r4, %r3, %r62;
	and.b32  	%r5, %r4, 15;
	sub.s32 	%r29, %r62, %r3;
	setp.gt.u32 	%p3, %r29, -16;
	mov.f64 	%fd111, 0d0000000000000000;
	@%p3 bra 	$L__BB2_5;
	and.b32  	%r30, %r4, -16;
	neg.s32 	%r60, %r30;
	add.s64 	%rd4, %rd3, 64;
	add.s64 	%rd5, %rd2, 32;
	mov.f64 	%fd111, 0d0000000000000000;
$L__BB2_4:
	.pragma "nounroll";
	mul.wide.s32 	%rd14, %r62, 8;
	add.s64 	%rd15, %rd4, %rd14;
	mul.wide.s32 	%rd16, %r62, 4;
	add.s64 	%rd17, %rd5, %rd16;
	ld.global.f64 	%fd18, [%rd15+-64];
	ld.global.u32 	%r31, [%rd17+-32];
	mul.wide.s32 	%rd18, %r31, 8;
	add.s64 	%rd19, %rd1, %rd18;
	ld.global.f64 	%fd19, [%rd19];
	fma.rn.f64 	%fd20, %fd18, %fd19, %fd111;
	ld.global.f64 	%fd21, [%rd15+-56];
	ld.global.u32 	%r32, [%rd17+-28];
	mul.wide.s32 	%rd20, %r32, 8;
	add.s64 	%rd21, %rd1, %rd20;
	ld.global.f64 	%fd22, [%rd21];
	fma.rn.f64 	%fd23, %fd21, %fd22, %fd20;
	ld.global.f64 	%fd24, [%rd15+-48];
	ld.global.u32 	%r33, [%rd17+-24];
	mul.wide.s32 	%rd22, %r33, 8;
	add.s64 	%rd23, %rd1, %rd22;
	ld.global.f64 	%fd25, [%rd23];
	fma.rn.f64 	%fd26, %fd24, %fd25, %fd23;
	ld.global.f64 	%fd27, [%rd15+-40];
	ld.global.u32 	%r34, [%rd17+-20];
	mul.wide.s32 	%rd24, %r34, 8;
	add.s64 	%rd25, %rd1, %rd24;
	ld.global.f64 	%fd28, [%rd25];
	fma.rn.f64 	%fd29, %fd27, %fd28, %fd26;
	ld.global.f64 	%fd30, [%rd15+-32];
	ld.global.u32 	%r35, [%rd17+-16];
	mul.wide.s32 	%rd26, %r35, 8;
	add.s64 	%rd27, %rd1, %rd26;
	ld.global.f64 	%fd31, [%rd27];
	fma.rn.f64 	%fd32, %fd30, %fd31, %fd29;
	ld.global.f64 	%fd33, [%rd15+-24];
	ld.global.u32 	%r36, [%rd17+-12];
	mul.wide.s32 	%rd28, %r36, 8;
	add.s64 	%rd29, %rd1, %rd28;
	ld.global.f64 	%fd34, [%rd29];
	fma.rn.f64 	%fd35, %fd33, %fd34, %fd32;
	ld.global.f64 	%fd36, [%rd15+-16];
	ld.global.u32 	%r37, [%rd17+-8];
	mul.wide.s32 	%rd30, %r37, 8;
	add.s64 	%rd31, %rd1, %rd30;
	ld.global.f64 	%fd37, [%rd31];
	fma.rn.f64 	%fd38, %fd36, %fd37, %fd35;
	ld.global.f64 	%fd39, [%rd15+-8];
	ld.global.u32 	%r38, [%rd17+-4];
	mul.wide.s32 	%rd32, %r38, 8;
	add.s64 	%rd33, %rd1, %rd32;
	ld.global.f64 	%fd40, [%rd33];
	fma.rn.f64 	%fd41, %fd39, %fd40, %fd38;
	ld.global.f64 	%fd42, [%rd15];
	ld.global.u32 	%r39, [%rd17];
	mul.wide.s32 	%rd34, %r39, 8;
	add.s64 	%rd35, %rd1, %rd34;
	ld.global.f64 	%fd43, [%rd35];
	fma.rn.f64 	%fd44, %fd42, %fd43, %fd41;
	ld.global.f64 	%fd45, [%rd15+8];
	ld.global.u32 	%r40, [%rd17+4];
	mul.wide.s32 	%rd36, %r40, 8;
	add.s64 	%rd37, %rd1, %rd36;
	ld.global.f64 	%fd46, [%rd37];
	fma.rn.f64 	%fd47, %fd45, %fd46, %fd44;
	ld.global.f64 	%fd48, [%rd15+16];
	ld.global.u32 	%r41, [%rd17+8];
	mul.wide.s32 	%rd38, %r41, 8;
	add.s64 	%rd39, %rd1, %rd38;
	ld.global.f64 	%fd49, [%rd39];
	fma.rn.f64 	%fd50, %fd48, %fd49, %fd47;
	ld.global.f64 	%fd51, [%rd15+24];
	ld.global.u32 	%r42, [%rd17+12];
	mul.wide.s32 	%rd40, %r42, 8;
	add.s64 	%rd41, %rd1, %rd40;
	ld.global.f64 	%fd52, [%rd41];
	fma.rn.f64 	%fd53, %fd51, %fd52, %fd50;
	ld.global.f64 	%fd54, [%rd15+32];
	ld.global.u32 	%r43, [%rd17+16];
	mul.wide.s32 	%rd42, %r43, 8;
	add.s64 	%rd43, %rd1, %rd42;
	ld.global.f64 	%fd55, [%rd43];
	fma.rn.f64 	%fd56, %fd54, %fd55, %fd53;
	ld.global.f64 	%fd57, [%rd15+40];
	ld.global.u32 	%r44, [%rd17+20];
	mul.wide.s32 	%rd44, %r44, 8;
	add.s64 	%rd45, %rd1, %rd44;
	ld.global.f64 	%fd58, [%rd45];
	fma.rn.f64 	%fd59, %fd57, %fd58, %fd56;
	ld.global.f64 	%fd60, [%rd15+48];
	ld.global.u32 	%r45, [%rd17+24];
	mul.wide.s32 	%rd46, %r45, 8;
	add.s64 	%rd47, %rd1, %rd46;
	ld.global.f64 	%fd61, [%rd47];
	fma.rn.f64 	%fd62, %fd60, %fd61, %fd59;
	ld.global.f64 	%fd63, [%rd15+56];
	ld.global.u32 	%r46, [%rd17+28];
	mul.wide.s32 	%rd48, %r46, 8;
	add.s64 	%rd49, %rd1, %rd48;
	ld.global.f64 	%fd64, [%rd49];
	fma.rn.f64 	%fd111, %fd63, %fd64, %fd62;
	add.s32 	%r62, %r62, 16;
	add.s32 	%r60, %r60, 16;
	setp.ne.s32 	%p4, %r60, 0;
	@%p4 bra 	$L__BB2_4;
$L__BB2_5:
	setp.eq.s32 	%p5, %r5, 0;
	@%p5 bra 	$L__BB2_14;
	and.b32  	%r12, %r4, 7;
	setp.lt.u32 	%p6, %r5, 8;
	@%p6 bra 	$L__BB2_8;
	mul.wide.s32 	%rd50, %r62, 8;
	add.s64 	%rd51, %rd3, %rd50;
	ld.global.f64 	%fd66, [%rd51];
	mul.wide.s32 	%rd52, %r62, 4;
	add.s64 	%rd53, %rd2, %rd52;
	ld.global.u32 	%r47, [%rd53];
	mul.wide.s32 	%rd54, %r47, 8;
	add.s64 	%rd55, %rd1, %rd54;
	ld.global.f64 	%fd67, [%rd55];
	fma.rn.f64 	%fd68, %fd66, %fd67, %fd111;
	ld.global.f64 	%fd69, [%rd51+8];
	ld.global.u32 	%r48, [%rd53+4];
	mul.wide.s32 	%rd56, %r48, 8;
	add.s64 	%rd57, %rd1, %rd56;
	ld.global.f64 	%fd70, [%rd57];
	fma.rn.f64 	%fd71, %fd69, %fd70, %fd68;
	ld.global.f64 	%fd72, [%rd51+16];
	ld.global.u32 	%r49, [%rd53+8];
	mul.wide.s32 	%rd58, %r49, 8;
	add.s64 	%rd59, %rd1, %rd58;
	ld.global.f64 	%fd73, [%rd59];
	fma.rn.f64 	%fd74, %fd72, %fd73, %fd71;
	ld.global.f64 	%fd75, [%rd51+24];
	ld.global.u32 	%r50, [%rd53+12];
	mul.wide.s32 	%rd60, %r50, 8;
	add.s64 	%rd61, %rd1, %rd60;
	ld.global.f64 	%fd76, [%rd61];
	fma.rn.f64 	%fd77, %fd75, %fd76, %fd74;
	ld.global.f64 	%fd78, [%rd51+32];
	ld.global.u32 	%r51, [%rd53+16];
	mul.wide.s32 	%rd62, %r51, 8;
	add.s64 	%rd63, %rd1, %rd62;
	ld.global.f64 	%fd79, [%rd63];
	fma.rn.f64 	%fd80, %fd78, %fd79, %fd77;
	ld.global.f64 	%fd81, [%rd51+40];
	ld.global.u32 	%r52, [%rd53+20];
	mul.wide.s32 	%rd64, %r52, 8;
	add.s64 	%rd65, %rd1, %rd64;
	ld.global.f64 	%fd82, [%rd65];
	fma.rn.f64 	%fd83, %fd81, %fd82, %fd80;
	ld.global.f64 	%fd84, [%rd51+48];
	ld.global.u32 	%r53, [%rd53+24];
	mul.wide.s32 	%rd66, %r53, 8;
	add.s64 	%rd67, %rd1, %rd66;
	ld.global.f64 	%fd85, [%rd67];
	fma.rn.f64 	%fd86, %fd84, %fd85, %fd83;
	ld.global.f64 	%fd87, [%rd51+56];
	ld.global.u32 	%r54, [%rd53+28];
	mul.wide.s32 	%rd68, %r54, 8;
	add.s64 	%rd69, %rd1, %rd68;
	ld.global.f64 	%fd88, [%rd69];
	fma.rn.f64 	%fd111, %fd87, %fd88, %fd86;
	add.s32 	%r62, %r62, 8;
$L__BB2_8:
	setp.eq.s32 	%p7, %r12, 0;
	@%p7 bra 	$L__BB2_14;
	and.b32  	%r15, %r4, 3;
	setp.lt.u32 	%p8, %r12, 4;
	@%p8 bra 	$L__BB2_11;
	mul.wide.s32 	%rd70, %r62, 8;
	add.s64 	%rd71, %rd3, %rd70;
	ld.global.f64 	%fd90, [%rd71];
	mul.wide.s32 	%rd72, %r62, 4;
	add.s64 	%rd73, %rd2, %rd72;
	ld.global.u32 	%r55, [%rd73];
	mul.wide.s32 	%rd74, %r55, 8;
	add.s64 	%rd75, %rd1, %rd74;
	ld.global.f64 	%fd91, [%rd75];
	fma.rn.f64 	%fd92, %fd90, %fd91, %fd111;
	ld.global.f64 	%fd93, [%rd71+8];
	ld.global.u32 	%r56, [%rd73+4];
	mul.wide.s32 	%rd76, %r56, 8;
	add.s64 	%rd77, %rd1, %rd76;
	ld.global.f64 	%fd94, [%rd77];
	fma.rn.f64 	%fd95, %fd93, %fd94, %fd92;
	ld.global.f64 	%fd96, [%rd71+16];
	ld.global.u32 	%r57, [%rd73+8];
	mul.wide.s32 	%rd78, %r57, 8;
	add.s64 	%rd79, %rd1, %rd78;
	ld.global.f64 	%fd97, [%rd79];
	fma.rn.f64 	%fd98, %fd96, %fd97, %fd95;
	ld.global.f64 	%fd99, [%rd71+24];
	ld.global.u32 	%r58, [%rd73+12];
	mul.wide.s32 	%rd80, %r58, 8;
	add.s64 	%rd81, %rd1, %rd80;
	ld.global.f64 	%fd100, [%rd81];
	fma.rn.f64 	%fd111, %fd99, %fd100, %fd98;
	add.s32 	%r62, %r62, 4;
$L__BB2_11:
	setp.eq.s32 	%p9, %r15, 0;
	@%p9 bra 	$L__BB2_14;
	neg.s32 	%r65, %r15;
$L__BB2_13:
	.pragma "nounroll";
	mul.wide.s32 	%rd82, %r62, 4;
	add.s64 	%rd83, %rd2, %rd82;
	mul.wide.s32 	%rd84, %r62, 8;
	add.s64 	%rd85, %rd3, %rd84;
	ld.global.f64 	%fd101, [%rd85];
	ld.global.u32 	%r59, [%rd83];
	mul.wide.s32 	%rd86, %r59, 8;
	add.s64 	%rd87, %rd1, %rd86;
	ld.global.f64 	%fd102, [%rd87];
	fma.rn.f64 	%fd111, %fd101, %fd102, %fd111;
	add.s32 	%r62, %r62, 1;
	add.s32 	%r65, %r65, 1;
	setp.ne.s32 	%p10, %r65, 0;
	@%p10 bra 	$L__BB2_13;
$L__BB2_14:
	cvta.to.global.u64 	%rd88, %rd7;
	mul.wide.s32 	%rd89, %r1, 8;
	add.s64 	%rd90, %rd88, %rd89;
	st.global.f64 	[%rd90], %fd111;
$L__BB2_15:
	ret;

}
	// .globl	_Z3SMVPdS_dS_iiii
.visible .entry _Z3SMVPdS_dS_iiii(
	.param .u64 .ptr .align 1 _Z3SMVPdS_dS_iiii_param_0,
	.param .u64 .ptr .align 1 _Z3SMVPdS_dS_iiii_param_1,
	.param .f64 _Z3SMVPdS_dS_iiii_param_2,
	.param .u64 .ptr .align 1 _Z3SMVPdS_dS_iiii_param_3,
	.param .u32 _Z3SMVPdS_dS_iiii_param_4,
	.param .u32 _Z3SMVPdS_dS_iiii_param_5,
	.param .u32 _Z3SMVPdS_dS_iiii_param_6,
	.param .u32 _Z3SMVPdS_dS_iiii_param_7
)
{
	.reg .pred 	%p<2>;
	.reg .b32 	%r<13>;
	.reg .b64 	%rd<11>;
	.reg .b64 	%fd<5>;

	ld.param.u64 	%rd1, [_Z3SMVPdS_dS_iiii_param_0];
	ld.param.u64 	%rd2, [_Z3SMVPdS_dS_iiii_param_1];
	ld.param.f64 	%fd1, [_Z3SMVPdS_dS_iiii_param_2];
	ld.param.u64 	%rd3, [_Z3SMVPdS_dS_iiii_param_3];
	ld.param.u32 	%r2, [_Z3SMVPdS_dS_iiii_param_4];
	ld.param.u32 	%r3, [_Z3SMVPdS_dS_iiii_param_5];
	ld.param.u32 	%r4, [_Z3SMVPdS_dS_iiii_param_6];
	ld.param.u32 	%r5, [_Z3SMVPdS_dS_iiii_param_7];
	mov.u32 	%r6, %ntid.x;
	mov.u32 	%r7, %ctaid.x;
	mov.u32 	%r8, %tid.x;
	mad.lo.s32 	%r9, %r6, %r7, %r8;
	add.s32 	%r1, %r9, %r3;
	add.s32 	%r10, %r4, %r3;
	add.s32 	%r11, %r10, %r5;
	min.s32 	%r12, %r2, %r11;
	setp.le.s32 	%p1, %r12, %r1;
	@%p1 bra 	$L__BB3_2;
	cvta.to.global.u64 	%rd4, %rd2;
	cvta.to.global.u64 	%rd5, %rd3;
	cvta.to.global.u64 	%rd6, %rd1;
	mul.wide.s32 	%rd7, %r1, 8;
	add.s64 	%rd8, %rd4, %rd7;
	ld.global.f64 	%fd2, [%rd8];
	add.s64 	%rd9, %rd5, %rd7;
	ld.global.f64 	%fd3, [%rd9];
	fma.rn.f64 	%fd4, %fd1, %fd3, %fd2;
	add.s64 	%rd10, %rd6, %rd7;
	st.global.f64 	[%rd10], %fd4;
$L__BB3_2:
	ret;

}
	// .globl	_Z8replaceVPdS_iiii
.visible .entry _Z8replaceVPdS_iiii(
	.param .u64 .ptr .align 1 _Z8replaceVPdS_iiii_param_0,
	.param .u64 .ptr .align 1 _Z8replaceVPdS_iiii_param_1,
	.param .u32 _Z8replaceVPdS_iiii_param_2,
	.param .u32 _Z8replaceVPdS_iiii_param_3,
	.param .u32 _Z8replaceVPdS_iiii_param_4,
	.param .u32 _Z8replaceVPdS_iiii_param_5
)
{
	.reg .pred 	%p<2>;
	.reg .b32 	%r<13>;
	.reg .b64 	%rd<8>;
	.reg .b64 	%fd<2>;

	ld.param.u64 	%rd1, [_Z8replaceVPdS_iiii_param_0];
	ld.param.u64 	%rd2, [_Z8replaceVPdS_iiii_param_1];
	ld.param.u32 	%r2, [_Z8replaceVPdS_iiii_param_2];
	ld.param.u32 	%r3, [_Z8replaceVPdS_iiii_param_3];
	ld.param.u32 	%r4, [_Z8replaceVPdS_iiii_param_4];
	ld.param.u32 	%r5, [_Z8replaceVPdS_iiii_param_5];
	mov.u32 	%r6, %ntid.x;
	mov.u32 	%r7, %ctaid.x;
	mov.u32 	%r8, %tid.x;
	mad.lo.s32 	%r9, %r6, %r7, %r8;
	add.s32 	%r1, %r9, %r3;
	add.s32 	%r10, %r4, %r3;
	add.s32 	%r11, %r10, %r5;
	min.s32 	%r12, %r2, %r11;
	setp.le.s32 	%p1, %r12, %r1;
	@%p1 bra 	$L__BB4_2;
	cvta.to.global.u64 	%rd3, %rd2;
	cvta.to.global.u64 	%rd4, %rd1;
	mul.wide.s32 	%rd5, %r1, 8;
	add.s64 	%rd6, %rd3, %rd5;
	ld.global.f64 	%fd1, [%rd6];
	add.s64 	%rd7, %rd4, %rd5;
	st.global.f64 	[%rd7], %fd1;
$L__BB4_2:
	ret;

}
	// .globl	_Z6multiViPdS_S_ii
.visible .entry _Z6multiViPdS_S_ii(
	.param .u32 _Z6multiViPdS_S_ii_param_0,
	.param .u64 .ptr .align 1 _Z6multiViPdS_S_ii_param_1,
	.param .u64 .ptr .align 1 _Z6multiViPdS_S_ii_param_2,
	.param .u64 .ptr .align 1 _Z6multiViPdS_S_ii_param_3,
	.param .u32 _Z6multiViPdS_S_ii_param_4,
	.param .u32 _Z6multiViPdS_S_ii_param_5
)
{
	.reg .pred 	%p<6>;
	.reg .b32 	%r<17>;
	.reg .b64 	%rd<13>;
	.reg .b64 	%fd<8>;
	// demoted variable
	.shared .align 8 .b8 _ZZ6multiViPdS_S_iiE6cache1[4096];
	ld.param.u64 	%rd1, [_Z6multiViPdS_S_ii_param_1];
	ld.param.u64 	%rd2, [_Z6multiViPdS_S_ii_param_2];
	ld.param.u64 	%rd3, [_Z6multiViPdS_S_ii_param_3];
	ld.param.u32 	%r8, [_Z6multiViPdS_S_ii_param_4];
	ld.param.u32 	%r9, [_Z6multiViPdS_S_ii_param_5];
	mov.u32 	%r16, %ntid.x;
	mov.u32 	%r2, %ctaid.x;
	mov.u32 	%r3, %tid.x;
	mad.lo.s32 	%r10, %r16, %r2, %r3;
	add.s32 	%r4, %r10, %r8;
	add.s32 	%r11, %r9, %r8;
	setp.ge.s32 	%p1, %r4, %r11;
	shl.b32 	%r12, %r3, 3;
	mov.u32 	%r13, _ZZ6multiViPdS_S_iiE6cache1;
	add.s32 	%r5, %r13, %r12;
	@%p1 bra 	$L__BB5_2;
	cvta.to.global.u64 	%rd5, %rd1;
	cvta.to.global.u64 	%rd6, %rd2;
	mul.wide.s32 	%rd7, %r4, 8;
	add.s64 	%rd8, %rd5, %rd7;
	ld.global.f64 	%fd1, [%rd8];
	add.s64 	%rd9, %rd6, %rd7;
	ld.global.f64 	%fd2, [%rd9];
	mul.f64 	%fd3, %fd1, %fd2;
	st.shared.f64 	[%r5], %fd3;
	bra.uni 	$L__BB5_3;
$L__BB5_2:
	mov.b64 	%rd4, 0;
	st.shared.u64 	[%r5], %rd4;
$L__BB5_3:
	bar.sync 	0;
	setp.lt.u32 	%p2, %r16, 2;
	@%p2 bra 	$L__BB5_7;
$L__BB5_4:
	shr.u32 	%r7, %r16, 1;
	setp.ge.u32 	%p3, %r3, %r7;
	@%p3 bra 	$L__BB5_6;
	shl.b32 	%r14, %r7, 3;
	add.s32 	%r15, %r5, %r14;
	ld.shared.f64 	%fd4, [%r15];
	ld.shared.f64 	%fd5, [%r5];
	add.f64 	%fd6, %fd4, %fd5;
	st.shared.f64 	[%r5], %fd6;
$L__BB5_6:
	bar.sync 	0;
	setp.gt.u32 	%p4, %r16, 3;
	mov.u32 	%r16, %r7;
	@%p4 bra 	$L__BB5_4;
$L__BB5_7:
	setp.ne.s32 	%p5, %r3, 0;
	@%p5 bra 	$L__BB5_9;
	ld.shared.f64 	%fd7, [_ZZ6multiViPdS_S_iiE6cache1];
	cvta.to.global.u64 	%rd10, %rd3;
	mul.wide.u32 	%rd11, %r2, 8;
	add.s64 	%rd12, %rd10, %rd11;
	st.global.f64 	[%rd12], %fd7;
$L__BB5_9:
	ret;

}


// ===== COMPILED SASS (sm_100) =====

	.target	sm_100

	.elftype	@"ET_EXEC"


//--------------------- .note.nv.tkinfo           --------------------------
	.section	.note.nv.tkinfo,"",@"SHT_NOTE"
	.sectionflags	@"SHF_NOTE_NV_TKINFO"
	.tkinfo
        /*0018*/ 	.word	0x00000002
        /*0030*/ 	.string	""
        /*0030*/ 	.string	"ptxas"
        /*0030*/ 	.string	"Cuda compilation tools, release 13.0, V13.0.88"
        /*0030*/ 	.string	"Build cuda_13.0.r13.0/compiler.36424714_0"
        /*0030*/ 	.string	"-arch sm_100 -m 64 "



//--------------------- .note.nv.cuinfo           --------------------------
	.section	.note.nv.cuinfo,"",@"SHT_NOTE"
	.sectionflags	@"SHF_NOTE_NV_CUINFO"
        /*0018*/ 	.short	0x0002
        /*001a*/ 	.short	0x0064
        /*001c*/ 	.short	0x0082
	.zero		2


//--------------------- .nv.info                  --------------------------
	.section	.nv.info,"",@"SHT_CUDA_INFO"
	.align	4


	//----- nvinfo : EIATTR_REGCOUNT
	.align		4
        /*0000*/ 	.byte	0x04, 0x2f
        /*0002*/ 	.short	(.L_1 - .L_0)
	.align		4
.L_0:
        /*0004*/ 	.word	index@(_Z4dataPiS_PdS0_S0_S0_S0_S0_ii)
        /*0008*/ 	.word	0x00000020


	//----- nvinfo : EIATTR_FRAME_SIZE
	.align		4
.L_1:
        /*000c*/ 	.byte	0x04, 0x11
        /*000e*/ 	.short	(.L_3 - .L_2)
	.align		4
.L_2:
        /*0010*/ 	.word	index@(_Z4dataPiS_PdS0_S0_S0_S0_S0_ii)
        /*0014*/ 	.word	0x00000000


	//----- nvinfo : EIATTR_REGCOUNT
	.align		4
.L_3:
        /*0018*/ 	.byte	0x04, 0x2f
        /*001a*/ 	.short	(.L_5 - .L_4)
	.align		4
.L_4:
        /*001c*/ 	.word	index@(_Z9residualDiPdS_ii)
        /*0020*/ 	.word	0x0000000d


	//----- nvinfo : EIATTR_FRAME_SIZE
	.align		4
.L_5:
        /*0024*/ 	.byte	0x04, 0x11
        /*0026*/ 	.short	(.L_7 - .L_6)
	.align		4
.L_6:
        /*0028*/ 	.word	index@(_Z9residualDiPdS_ii)
        /*002c*/ 	.word	0x00000000


	//----- nvinfo : EIATTR_REGCOUNT
	.align		4
.L_7:
        /*0030*/ 	.byte	0x04, 0x2f
        /*0032*/ 	.short	(.L_9 - .L_8)
	.align		4
.L_8:
        /*0034*/ 	.word	index@(_Z6spmvApPiS_PdS0_S0_ii)
        /*0038*/ 	.word	0x00000020


	//----- nvinfo : EIATTR_FRAME_SIZE
	.align		4
.L_9:
        /*003c*/ 	.byte	0x04, 0x11
        /*003e*/ 	.short	(.L_11 - .L_10)
	.align		4
.L_10:
        /*0040*/ 	.word	index@(_Z6spmvApPiS_PdS0_S0_ii)
        /*0044*/ 	.word	0x00000000


	//----- nvinfo : EIATTR_REGCOUNT
	.align		4
.L_11:
        /*0048*/ 	.byte	0x04, 0x2f
        /*004a*/ 	.short	(.L_13 - .L_12)
	.align		4
.L_12:
        /*004c*/ 	.word	index@(_Z3SMVPdS_dS_iiii)
        /*0050*/ 	.word	0x0000000e


	//----- nvinfo : EIATTR_FRAME_SIZE
	.align		4
.L_13:
        /*0054*/ 	.byte	0x04, 0x11
        /*0056*/ 	.short	(.L_15 - .L_14)
	.align		4
.L_14:
        /*0058*/ 	.word	index@(_Z3SMVPdS_dS_iiii)
        /*005c*/ 	.word	0x00000000


	//----- nvinfo : EIATTR_REGCOUNT
	.align		4
.L_15:
        /*0060*/ 	.byte	0x04, 0x2f
        /*0062*/ 	.short	(.L_17 - .L_16)
	.align		4
.L_16:
        /*0064*/ 	.word	index@(_Z8replaceVPdS_iiii)
        /*0068*/ 	.word	0x0000000a


	//----- nvinfo : EIATTR_FRAME_SIZE
	.align		4
.L_17:
        /*006c*/ 	.byte	0x04, 0x11
        /*006e*/ 	.short	(.L_19 - .L_18)
	.align		4
.L_18:
        /*0070*/ 	.word	index@(_Z8replaceVPdS_iiii)
        /*0074*/ 	.word	0x00000000


	//----- nvinfo : EIATTR_REGCOUNT
	.align		4
.L_19:
        /*0078*/ 	.byte	0x04, 0x2f
        /*007a*/ 	.short	(.L_21 - .L_20)
	.align		4
.L_20:
        /*007c*/ 	.word	index@(_Z6multiViPdS_S_ii)
        /*0080*/ 	.word	0x0000000e


	//----- nvinfo : EIATTR_FRAME_SIZE
	.align		4
.L_21:
        /*0084*/ 	.byte	0x04, 0x11
        /*0086*/ 	.short	(.L_23 - .L_22)
	.align		4
.L_22:
        /*0088*/ 	.word	index@(_Z6multiViPdS_S_ii)
        /*008c*/ 	.word	0x00000000


	//----- nvinfo : EIATTR_MIN_STACK_SIZE
	.align		4
.L_23:
        /*0090*/ 	.byte	0x04, 0x12
        /*0092*/ 	.short	(.L_25 - .L_24)
	.align		4
.L_24:
        /*0094*/ 	.word	index@(_Z6multiViPdS_S_ii)
        /*0098*/ 	.word	0x00000000


	//----- nvinfo : EIATTR_MIN_STACK_SIZE
	.align		4
.L_25:
        /*009c*/ 	.byte	0x04, 0x12
        /*009e*/ 	.short	(.L_27 - .L_26)
	.align		4
.L_26:
        /*00a0*/ 	.word	index@(_Z8replaceVPdS_iiii)
        /*00a4*/ 	.word	0x00000000


	//----- nvinfo : EIATTR_MIN_STACK_SIZE
	.align		4
.L_27:
        /*00a8*/ 	.byte	0x04, 0x12
        /*00aa*/ 	.short	(.L_29 - .L_28)
	.align		4
.L_28:
        /*00ac*/ 	.word	index@(_Z3SMVPdS_dS_iiii)
        /*00b0*/ 	.word	0x00000000


	//----- nvinfo : EIATTR_MIN_STACK_SIZE
	.align		4
.L_29:
        /*00b4*/ 	.byte	0x04, 0x12
        /*00b6*/ 	.short	(.L_31 - .L_30)
	.align		4
.L_30:
        /*00b8*/ 	.word	index@(_Z6spmvApPiS_PdS0_S0_ii)
        /*00bc*/ 	.word	0x00000000


	//----- nvinfo : EIATTR_MIN_STACK_SIZE
	.align		4
.L_31:
        /*00c0*/ 	.byte	0x04, 0x12
        /*00c2*/ 	.short	(.L_33 - .L_32)
	.align		4
.L_32:
        /*00c4*/ 	.word	index@(_Z9residualDiPdS_ii)
        /*00c8*/ 	.word	0x00000000


	//----- nvinfo : EIATTR_MIN_STACK_SIZE
	.align		4
.L_33:
        /*00cc*/ 	.byte	0x04, 0x12
        /*00ce*/ 	.short	(.L_35 - .L_34)
	.align		4
.L_34:
        /*00d0*/ 	.word	index@(_Z4dataPiS_PdS0_S0_S0_S0_S0_ii)
        /*00d4*/ 	.word	0x00000000
.L_35:


//--------------------- .nv.compat                --------------------------
	.section	.nv.compat,"",@"SHT_CUDA_COMPAT_INFO"
	.align	4
        /*0000*/ 	.byte	0x02, 0x09, 0x00, 0x00, 0x02, 0x02, 0x01, 0x00, 0x02, 0x05, 0x05, 0x00, 0x03, 0x07, 0x01, 0x01
        /*0010*/ 	.byte	0x02, 0x03, 0x00, 0x00, 0x02, 0x06, 0x01, 0x00, 0x04, 0x0b, 0x08, 0x00, 0x01, 0x00, 0x00, 0x00
        /*0020*/ 	.byte	0x00, 0x00, 0x00, 0x00


//--------------------- .nv.info._Z6multiViPdS_S_ii --------------------------
	.section	.nv.info._Z6multiViPdS_S_ii,"",@"SHT_CUDA_INFO"
	.sectionflags	@""
	.align	4


	//----- nvinfo : EIATTR_CUDA_API_VERSION
	.align		4
        /*0000*/ 	.byte	0x04, 0x37
        /*0002*/ 	.short	(.L_37 - .L_36)
.L_36:
        /*0004*/ 	.word	0x00000082


	//----- nvinfo : EIATTR_KPARAM_INFO
	.align		4
.L_37:
        /*0008*/ 	.byte	0x04, 0x17
        /*000a*/ 	.short	(.L_39 - .L_38)
.L_38:
        /*000c*/ 	.word	0x00000000
        /*0010*/ 	.short	0x0005
        /*0012*/ 	.short	0x0024
        /*0014*/ 	.byte	0x00, 0xf0, 0x11, 0x00


	//----- nvinfo : EIATTR_KPARAM_INFO
	.align		4
.L_39:
        /*0018*/ 	.byte	0x04, 0x17
        /*001a*/ 	.short	(.L_41 - .L_40)
.L_40:
        /*001c*/ 	.word	0x00000000
        /*0020*/ 	.short	0x0004
        /*0022*/ 	.short	0x0020
        /*0024*/ 	.byte	0x00, 0xf0, 0x11, 0x00


	//----- nvinfo : EIATTR_KPARAM_INFO
	.align		4
.L_41:
        /*0028*/ 	.byte	0x04, 0x17
        /*002a*/ 	.short	(.L_43 - .L_42)
.L_42:
        /*002c*/ 	.word	0x00000000
        /*0030*/ 	.short	0x0003
        /*0032*/ 	.short	0x0018
        /*0034*/ 	.byte	0x00, 0xf5, 0x21, 0x00


	//----- nvinfo : EIATTR_KPARAM_INFO
	.align		4
.L_43:
        /*0038*/ 	.byte	0x04, 0x17
        /*003a*/ 	.short	(.L_45 - .L_44)
.L_44:
        /*003c*/ 	.word	0x00000000
        /*0040*/ 	.short	0x0002
        /*0042*/ 	.short	0x0010
        /*0044*/ 	.byte	0x00, 0xf5, 0x21, 0x00


	//----- nvinfo : EIATTR_KPARAM_INFO
	.align		4
.L_45:
        /*0048*/ 	.byte	0x04, 0x17
        /*004a*/ 	.short	(.L_47 - .L_46)
.L_46:
        /*004c*/ 	.word	0x00000000
        /*0050*/ 	.short	0x0001
        /*0052*/ 	.short	0x0008
        /*0054*/ 	.byte	0x00, 0xf5, 0x21, 0x00


	//----- nvinfo : EIATTR_KPARAM_INFO
	.align		4
.L_47:
        /*0058*/ 	.byte	0x04, 0x17
        /*005a*/ 	.short	(.L_49 - .L_48)
.L_48:
        /*005c*/ 	.word	0x00000000
        /*0060*/ 	.short	0x0000
        /*0062*/ 	.short	0x0000
        /*0064*/ 	.byte	0x00, 0xf0, 0x11, 0x00


	//----- nvinfo : EIATTR_SPARSE_MMA_MASK
	.align		4
.L_49:
        /*0068*/ 	.byte	0x03, 0x50
        /*006a*/ 	.short	0x0000


	//----- nvinfo : EIATTR_MAXREG_COUNT
	.align		4
        /*006c*/ 	.byte	0x03, 0x1b
        /*006e*/ 	.short	0x00ff


	//----- nvinfo : EIATTR_NUM_BARRIERS
	.align		4
        /*0070*/ 	.byte	0x02, 0x4c
        /*0072*/ 	.byte	0x01
	.zero		1


	//----- nvinfo : EIATTR_MERCURY_ISA_VERSION
	.align		4
        /*0074*/ 	.byte	0x03, 0x5f
        /*0076*/ 	.short	0x0101


	//----- nvinfo : EIATTR_VRC_CTA_INIT_COUNT
	.align		4
        /*0078*/ 	.byte	0x02, 0x4a
	.zero		1
	.zero		1


	//----- nvinfo : EIATTR_EXIT_INSTR_OFFSETS
	.align		4
        /*007c*/ 	.byte	0x04, 0x1c
        /*007e*/ 	.short	(.L_51 - .L_50)


	//   ....[0]....
.L_50:
        /*0080*/ 	.word	0x00000270


	//   ....[1]....
        /*0084*/ 	.word	0x000002f0


	//----- nvinfo : EIATTR_CBANK_PARAM_SIZE
	.align		4
.L_51:
        /*0088*/ 	.byte	0x03, 0x19
        /*008a*/ 	.short	0x0028


	//----- nvinfo : EIATTR_PARAM_CBANK
	.align		4
        /*008c*/ 	.byte	0x04, 0x0a
        /*008e*/ 	.short	(.L_53 - .L_52)
	.align		4
.L_52:
        /*0090*/ 	.word	index@(.nv.constant0._Z6multiViPdS_S_ii)
        /*0094*/ 	.short	0x0380
        /*0096*/ 	.short	0x0028


	//----- nvinfo : EIATTR_SW_WAR
	.align		4
.L_53:
        /*0098*/ 	.byte	0x04, 0x36
        /*009a*/ 	.short	(.L_55 - .L_54)
.L_54:
        /*009c*/ 	.word	0x00000008
.L_55:


//--------------------- .nv.info._Z8replaceVPdS_iiii --------------------------
	.section	.nv.info._Z8replaceVPdS_iiii,"",@"SHT_CUDA_INFO"
	.sectionflags	@""
	.align	4


	//----- nvinfo : EIATTR_CUDA_API_VERSION
	.align		4
        /*0000*/ 	.byte	0x04, 0x37
        /*0002*/ 	.short	(.L_57 - .L_56)
.L_56:
        /*0004*/ 	.word	0x00000082


	//----- nvinfo : EIATTR_KPARAM_INFO
	.align		4
.L_57:
        /*0008*/ 	.byte	0x04, 0x17
        /*000a*/ 	.short	(.L_59 - .L_58)
.L_58:
        /*000c*/ 	.word	0x00000000
        /*0010*/ 	.short	0x0005
        /*0012*/ 	.short	0x001c
        /*0014*/ 	.byte	0x00, 0xf0, 0x11, 0x00


	//----- nvinfo : EIATTR_KPARAM_INFO
	.align		4
.L_59:
        /*0018*/ 	.byte	0x04, 0x17
        /*001a*/ 	.short	(.L_61 - .L_60)
.L_60:
        /*001c*/ 	.word	0x00000000
        /*0020*/ 	.short	0x0004
        /*0022*/ 	.short	0x0018
        /*0024*/ 	.byte	0x00, 0xf0, 0x11, 0x00


	//----- nvinfo : EIATTR_KPARAM_INFO
	.align		4
.L_61:
        /*0028*/ 	.byte	0x04, 0x17
        /*002a*/ 	.short	(.L_63 - .L_62)
.L_62:
        /*002c*/ 	.word	0x00000000
        /*0030*/ 	.short	0x0003
        /*0032*/ 	.short	0x0014
        /*0034*/ 	.byte	0x00, 0xf0, 0x11, 0x00


	//----- nvinfo : EIATTR_KPARAM_INFO
	.align		4
.L_63:
        /*0038*/ 	.byte	0x04, 0x17
        /*003a*/ 	.short	(.L_65 - .L_64)
.L_64:
        /*003c*/ 	.word	0x00000000
        /*0040*/ 	.short	0x0002
        /*0042*/ 	.short	0x0010
        /*0044*/ 	.byte	0x00, 0xf0, 0x11, 0x00


	//----- nvinfo : EIATTR_KPARAM_INFO
	.align		4
.L_65:
        /*0048*/ 	.byte	0x04, 0x17
        /*004a*/ 	.short	(.L_67 - .L_66)
.L_66:
        /*004c*/ 	.word	0x00000000
        /*0050*/ 	.short	0x0001
        /*0052*/ 	.short	0x0008
        /*0054*/ 	.byte	0x00, 0xf5, 0x21, 0x00


	//----- nvinfo : EIATTR_KPARAM_INFO
	.align		4
.L_67:
        /*0058*/ 	.byte	0x04, 0x17
        /*005a*/ 	.short	(.L_69 - .L_68)
.L_68:
        /*005c*/ 	.word	0x00000000
        /*0060*/ 	.short	0x0000
        /*0062*/ 	.short	0x0000
        /*0064*/ 	.byte	0x00, 0xf5, 0x21, 0x00


	//----- nvinfo : EIATTR_SPARSE_MMA_MASK
	.align		4
.L_69:
        /*0068*/ 	.byte	0x03, 0x50
        /*006a*/ 	.short	0x0000


	//----- nvinfo : EIATTR_MAXREG_COUNT
	.align		4
        /*006c*/ 	.byte	0x03, 0x1b
        /*006e*/ 	.short	0x00ff


	//----- nvinfo : EIATTR_MERCURY_ISA_VERSION
	.align		4
        /*0070*/ 	.byte	0x03, 0x5f
        /*0072*/ 	.short	0x0101


	//----- nvinfo : EIATTR_VRC_CTA_INIT_COUNT
	.align		4
        /*0074*/ 	.byte	0x02, 0x4a
	.zero		1
	.zero		1


	//----- nvinfo : EIATTR_EXIT_INSTR_OFFSETS
	.align		4
        /*0078*/ 	.byte	0x04, 0x1c
        /*007a*/ 	.short	(.L_71 - .L_70)


	//   ....[0]....
.L_70:
        /*007c*/ 	.word	0x000000b0


	//   ....[1]....
        /*0080*/ 	.word	0x00000130


	//----- nvinfo : EIATTR_CBANK_PARAM_SIZE
	.align		4
.L_71:
        /*0084*/ 	.byte	0x03, 0x19
        /*0086*/ 	.short	0x0020


	//----- nvinfo : EIATTR_PARAM_CBANK
	.align		4
        /*0088*/ 	.byte	0x04, 0x0a
        /*008a*/ 	.short	(.L_73 - .L_72)
	.align		4
.L_72:
        /*008c*/ 	.word	index@(.nv.constant0._Z8replaceVPdS_iiii)
        /*0090*/ 	.short	0x0380
        /*0092*/ 	.short	0x0020


	//----- nvinfo : EIATTR_SW_WAR
	.align		4
.L_73:
        /*0094*/ 	.byte	0x04, 0x36
        /*0096*/ 	.short	(.L_75 - .L_74)
.L_74:
        /*0098*/ 	.word	0x00000008
.L_75:


//--------------------- .nv.info._Z3SMVPdS_dS_iiii --------------------------
	.section	.nv.info._Z3SMVPdS_dS_iiii,"",@"SHT_CUDA_INFO"
	.sectionflags	@""
	.align	4


	//----- nvinfo : EIATTR_CUDA_API_VERSION
	.align		4
        /*0000*/ 	.byte	0x04, 0x37
        /*0002*/ 	.short	(.L_77 - .L_76)
.L_76:
        /*0004*/ 	.word	0x00000082


	//----- nvinfo : EIATTR_KPARAM_INFO
	.align		4
.L_77:
        /*0008*/ 	.byte	0x04, 0x17
        /*000a*/ 	.short	(.L_79 - .L_78)
.L_78:
        /*000c*/ 	.word	0x00000000
        /*0010*/ 	.short	0x0007
        /*0012*/ 	.short	0x002c
        /*0014*/ 	.byte	0x00, 0xf0, 0x11, 0x00


	//----- nvinfo : EIATTR_KPARAM_INFO
	.align		4
.L_79:
        /*0018*/ 	.byte	0x04, 0x17
        /*001a*/ 	.short	(.L_81 - .L_80)
.L_80:
        /*001c*/ 	.word	0x00000000
        /*0020*/ 	.short	0x0006
        /*0022*/ 	.short	0x0028
        /*0024*/ 	.byte	0x00, 0xf0, 0x11, 0x00


	//----- nvinfo : EIATTR_KPARAM_INFO
	.align		4
.L_81:
        /*0028*/ 	.byte	0x04, 0x17
        /*002a*/ 	.short	(.L_83 - .L_82)
.L_82:
        /*002c*/ 	.word	0x00000000
        /*0030*/ 	.short	0x0005
        /*0032*/ 	.short	0x0024
        /*0034*/ 	.byte	0x00, 0xf0, 0x11, 0x00


	//----- nvinfo : EIATTR_KPARAM_INFO
	.align		4
.L_83:
        /*0038*/ 	.byte	0x04, 0x17
        /*003a*/ 	.short	(.L_85 - .L_84)
.L_84:
        /*003c*/ 	.word	0x00000000
        /*0040*/ 	.short	0x0004
        /*0042*/ 	.short	0x0020
        /*0044*/ 	.byte	0x00, 0xf0, 0x11, 0x00


	//----- nvinfo : EIATTR_KPARAM_INFO
	.align		4
.L_85:
        /*0048*/ 	.byte	0x04, 0x17
        /*004a*/ 	.short	(.L_87 - .L_86)
.L_86:
        /*004c*/ 	.word	0x00000000
        /*0050*/ 	.short	0x0003
        /*0052*/ 	.short	0x0018
        /*0054*/ 	.byte	0x00, 0xf5, 0x21, 0x00


	//----- nvinfo : EIATTR_KPARAM_INFO
	.align		4
.L_87:
        /*0058*/ 	.byte	0x04, 0x17
        /*005a*/ 	.short	(.L_89 - .L_88)
.L_88:
        /*005c*/ 	.word	0x00000000
        /*0060*/ 	.short	0x0002
        /*0062*/ 	.short	0x0010
        /*0064*/ 	.byte	0x00, 0xf0, 0x21, 0x00


	//----- nvinfo : EIATTR_KPARAM_INFO
	.align		4
.L_89:
        /*0068*/ 	.byte	0x04, 0x17
        /*006a*/ 	.short	(.L_91 - .L_90)
.L_90:
        /*006c*/ 	.word	0x00000000
        /*0070*/ 	.short	0x0001
        /*0072*/ 	.short	0x0008
        /*0074*/ 	.byte	0x00, 0xf5, 0x21, 0x00


	//----- nvinfo : EIATTR_KPARAM_INFO
	.align		4
.L_91:
        /*0078*/ 	.byte	0x04, 0x17
        /*007a*/ 	.short	(.L_93 - .L_92)
.L_92:
        /*007c*/ 	.word	0x00000000
        /*0080*/ 	.short	0x0000
        /*0082*/ 	.short	0x0000
        /*0084*/ 	.byte	0x00, 0xf5, 0x21, 0x00


	//----- nvinfo : EIATTR_SPARSE_MMA_MASK
	.align		4
.L_93:
        /*0088*/ 	.byte	0x03, 0x50
        /*008a*/ 	.short	0x0000


	//----- nvinfo : EIATTR_MAXREG_COUNT
	.align		4
        /*008c*/ 	.byte	0x03, 0x1b
        /*008e*/ 	.short	0x00ff


	//----- nvinfo : EIATTR_MERCURY_ISA_VERSION
	.align		4
        /*0090*/ 	.byte	0x03, 0x5f
        /*0092*/ 	.short	0x0101


	//----- nvinfo : EIATTR_VRC_CTA_INIT_COUNT
	.align		4
        /*0094*/ 	.byte	0x02, 0x4a
	.zero		1
	.zero		1


	//----- nvinfo : EIATTR_EXIT_INSTR_OFFSETS
	.align		4
        /*0098*/ 	.byte	0x04, 0x1c
        /*009a*/ 	.short	(.L_95 - .L_94)


	//   ....[0]....
.L_94:
        /*009c*/ 	.word	0x000000b0


	//   ....[1]....
        /*00a0*/ 	.word	0x00000180


	//----- nvinfo : EIATTR_CBANK_PARAM_SIZE
	.align		4
.L_95:
        /*00a4*/ 	.byte	0x03, 0x19
        /*00a6*/ 	.short	0x0030


	//----- nvinfo : EIATTR_PARAM_CBANK
	.align		4
        /*00a8*/ 	.byte	0x04, 0x0a
        /*00aa*/ 	.short	(.L_97 - .L_96)
	.align		4
.L_96:
        /*00ac*/ 	.word	index@(.nv.constant0._Z3SMVPdS_dS_iiii)
        /*00b0*/ 	.short	0x0380
        /*00b2*/ 	.short	0x0030


	//----- nvinfo : EIATTR_SW_WAR
	.align		4
.L_97:
        /*00b4*/ 	.byte	0x04, 0x36
        /*00b6*/ 	.short	(.L_99 - .L_98)
.L_98:
        /*00b8*/ 	.word	0x00000008
.L_99:


//--------------------- .nv.info._Z6spmvApPiS_PdS0_S0_ii --------------------------
	.section	.nv.info._Z6spmvApPiS_PdS0_S0_ii,"",@"SHT_CUDA_INFO"
	.sectionflags	@""
	.align	4


	//----- nvinfo : EIATTR_CUDA_API_VERSION
	.align		4
        /*0000*/ 	.byte	0x04, 0x37
        /*0002*/ 	.short	(.L_101 - .L_100)
.L_100:
        /*0004*/ 	.word	0x00000082


	//----- nvinfo : EIATTR_KPARAM_INFO
	.align		4
.L_101:
        /*0008*/ 	.byte	0x04, 0x17
        /*000a*/ 	.short	(.L_103 - .L_102)
.L_102:
        /*000c*/ 	.word	0x00000000
        /*0010*/ 	.short	0x0006
        /*0012*/ 	.short	0x002c
        /*0014*/ 	.byte	0x00, 0xf0, 0x11, 0x00


	//----- nvinfo : EIATTR_KPARAM_INFO
	.align		4
.L_103:
        /*0018*/ 	.byte	0x04, 0x17
        /*001a*/ 	.short	(.L_105 - .L_104)
.L_104:
        /*001c*/ 	.word	0x00000000
        /*0020*/ 	.short	0x0005
        /*0022*/ 	.short	0x0028
        /*0024*/ 	.byte	0x00, 0xf0, 0x11, 0x00


	//----- nvinfo : EIATTR_KPARAM_INFO
	.align		4
.L_105:
        /*0028*/ 	.byte	0x04, 0x17
        /*002a*/ 	.short	(.L_107 - .L_106)
.L_106:
        /*002c*/ 	.word	0x00000000
        /*0030*/ 	.short	0x0004
        /*0032*/ 	.short	0x0020
        /*0034*/ 	.byte	0x00, 0xf5, 0x21, 0x00


	//----- nvinfo : EIATTR_KPARAM_INFO
	.align		4
.L_107:
        /*0038*/ 	.byte	0x04, 0x17
        /*003a*/ 	.short	(.L_109 - .L_108)
.L_108:
        /*003c*/ 	.word	0x00000000
        /*0040*/ 	.short	0x0003
        /*0042*/ 	.short	0x0018
        /*0044*/ 	.byte	0x00, 0xf5, 0x21, 0x00


	//----- nvinfo : EIATTR_KPARAM_INFO
	.align		4
.L_109:
        /*0048*/ 	.byte	0x04, 0x17
        /*004a*/ 	.short	(.L_111 - .L_110)
.L_110:
        /*004c*/ 	.word	0x00000000
        /*0050*/ 	.short	0x0002
        /*0052*/ 	.short	0x0010
        /*0054*/ 	.byte	0x00, 0xf5, 0x21, 0x00


	//----- nvinfo : EIATTR_KPARAM_INFO
	.align		4
.L_111:
        /*0058*/ 	.byte	0x04, 0x17
        /*005a*/ 	.short	(.L_113 - .L_112)
.L_112:
        /*005c*/ 	.word	0x00000000
        /*0060*/ 	.short	0x0001
        /*0062*/ 	.short	0x0008
        /*0064*/ 	.byte	0x00, 0xf5, 0x21, 0x00


	//----- nvinfo : EIATTR_KPARAM_INFO
	.align		4
.L_113:
        /*0068*/ 	.byte	0x04, 0x17
        /*006a*/ 	.short	(.L_115 - .L_114)
.L_114:
        /*006c*/ 	.word	0x00000000
        /*0070*/ 	.short	0x0000
        /*0072*/ 	.short	0x0000
        /*0074*/ 	.byte	0x00, 0xf5, 0x21, 0x00


	//----- nvinfo : EIATTR_SPARSE_MMA_MASK
	.align		4
.L_115:
        /*0078*/ 	.byte	0x03, 0x50
        /*007a*/ 	.short	0x0000


	//----- nvinfo : EIATTR_MAXREG_COUNT
	.align		4
        /*007c*/ 	.byte	0x03, 0x1b
        /*007e*/ 	.short	0x00ff


	//----- nvinfo : EIATTR_MERCURY_ISA_VERSION
	.align		4
        /*0080*/ 	.byte	0x03, 0x5f
        /*0082*/ 	.short	0x0101


	//----- nvinfo : EIATTR_VRC_CTA_INIT_COUNT
	.align		4
        /*0084*/ 	.byte	0x02, 0x4a
	.zero		1
	.zero		1


	//----- nvinfo : EIATTR_EXIT_INSTR_OFFSETS
	.align		4
        /*0088*/ 	.byte	0x04, 0x1c
        /*008a*/ 	.short	(.L_117 - .L_116)


	//   ....[0]....
.L_116:
        /*008c*/ 	.word	0x00000080


	//   ....[1]....
        /*0090*/ 	.word	0x00000e60


	//----- nvinfo : EIATTR_CRS_STACK_SIZE
	.align		4
.L_117:
        /*0094*/ 	.byte	0x04, 0x1e
        /*0096*/ 	.short	(.L_119 - .L_118)
.L_118:
        /*0098*/ 	.word	0x00000000


	//----- nvinfo : EIATTR_CBANK_PARAM_SIZE
	.align		4
.L_119:
        /*009c*/ 	.byte	0x03, 0x19
        /*009e*/ 	.short	0x0030


	//----- nvinfo : EIATTR_PARAM_CBANK
	.align		4
        /*00a0*/ 	.byte	0x04, 0x0a
        /*00a2*/ 	.short	(.L_121 - .L_120)
	.align		4
.L_120:
        /*00a4*/ 	.word	index@(.nv.constant0._Z6spmvApPiS_PdS0_S0_ii)
        /*00a8*/ 	.short	0x0380
        /*00aa*/ 	.short	0x0030


	//----- nvinfo : EIATTR_SW_WAR
	.align		4
.L_121:
        /*00ac*/ 	.byte	0x04, 0x36
        /*00ae*/ 	.short	(.L_123 - .L_122)
.L_122:
        /*00b0*/ 	.word	0x00000008
.L_123:


//--------------------- .nv.info._Z9residualDiPdS_ii --------------------------
	.section	.nv.info._Z9residualDiPdS_ii,"",@"SHT_CUDA_INFO"
	.sectionflags	@""
	.align	4


	//----- nvinfo : EIATTR_CUDA_API_VERSION
	.align		4
        /*0000*/ 	.byte	0x04, 0x37
        /*0002*/ 	.short	(.L_125 - .L_124)
.L_124:
        /*0004*/ 	.word	0x00000082


	//----- nvinfo : EIATTR_KPARAM_INFO
	.align		4
.L_125:
        /*0008*/ 	.byte	0x04, 0x17
        /*000a*/ 	.short	(.L_127 - .L_126)
.L_126:
        /*000c*/ 	.word	0x00000000
        /*0010*/ 	.short	0x0004
        /*0012*/ 	.short	0x001c
        /*0014*/ 	.byte	0x00, 0xf0, 0x11, 0x00


	//----- nvinfo : EIATTR_KPARAM_INFO
	.align		4
.L_127:
        /*0018*/ 	.byte	0x04, 0x17
        /*001a*/ 	.short	(.L_129 - .L_128)
.L_128:
        /*001c*/ 	.word	0x00000000
        /*0020*/ 	.short	0x0003
        /*0022*/ 	.short	0x0018
        /*0024*/ 	.byte	0x00, 0xf0, 0x11, 0x00


	//----- nvinfo : EIATTR_KPARAM_INFO
	.align		4
.L_129:
        /*0028*/ 	.byte	0x04, 0x17
        /*002a*/ 	.short	(.L_131 - .L_130)
.L_130:
        /*002c*/ 	.word	0x00000000
        /*0030*/ 	.short	0x0002
        /*0032*/ 	.short	0x0010
        /*0034*/ 	.byte	0x00, 0xf5, 0x21, 0x00


	//----- nvinfo : EIATTR_KPARAM_INFO
	.align		4
.L_131:
        /*0038*/ 	.byte	0x04, 0x17
        /*003a*/ 	.short	(.L_133 - .L_132)
.L_132:
        /*003c*/ 	.word	0x00000000
        /*0040*/ 	.short	0x0001
        /*0042*/ 	.short	0x0008
        /*0044*/ 	.byte	0x00, 0xf5, 0x21, 0x00


	//----- nvinfo : EIATTR_KPARAM_INFO
	.align		4
.L_133:
        /*0048*/ 	.byte	0x04, 0x17
        /*004a*/ 	.short	(.L_135 - .L_134)
.L_134:
        /*004c*/ 	.word	0x00000000
        /*0050*/ 	.short	0x0000
        /*0052*/ 	.short	0x0000
        /*0054*/ 	.byte	0x00, 0xf0, 0x11, 0x00


	//----- nvinfo : EIATTR_SPARSE_MMA_MASK
	.align		4
.L_135:
        /*0058*/ 	.byte	0x03, 0x50
        /*005a*/ 	.short	0x0000


	//----- nvinfo : EIATTR_MAXREG_COUNT
	.align		4
        /*005c*/ 	.byte	0x03, 0x1b
        /*005e*/ 	.short	0x00ff


	//----- nvinfo : EIATTR_NUM_BARRIERS
	.align		4
        /*0060*/ 	.byte	0x02, 0x4c
        /*0062*/ 	.byte	0x01
	.zero		1


	//----- nvinfo : EIATTR_MERCURY_ISA_VERSION
	.align		4
        /*0064*/ 	.byte	0x03, 0x5f
        /*0066*/ 	.short	0x0101


	//----- nvinfo : EIATTR_VRC_CTA_INIT_COUNT
	.align		4
        /*0068*/ 	.byte	0x02, 0x4a
	.zero		1
	.zero		1


	//----- nvinfo : EIATTR_EXIT_INSTR_OFFSETS
	.align		4
        /*006c*/ 	.byte	0x04, 0x1c
        /*006e*/ 	.short	(.L_137 - .L_136)


	//   ....[0]....
.L_136:
        /*0070*/ 	.word	0x00000240


	//   ....[1]....
        /*0074*/ 	.word	0x000002c0


	//----- nvinfo : EIATTR_CBANK_PARAM_SIZE
	.align		4
.L_137:
        /*0078*/ 	.byte	0x03, 0x19
        /*007a*/ 	.short	0x0020


	//----- nvinfo : EIATTR_PARAM_CBANK
	.align		4
        /*007c*/ 	.byte	0x04, 0x0a
        /*007e*/ 	.short	(.L_139 - .L_138)
	.align		4
.L_138:
        /*0080*/ 	.word	index@(.nv.constant0._Z9residualDiPdS_ii)
        /*0084*/ 	.short	0x0380
        /*0086*/ 	.short	0x0020


	//----- nvinfo : EIATTR_SW_WAR
	.align		4
.L_139:
        /*0088*/ 	.byte	0x04, 0x36
        /*008a*/ 	.short	(.L_141 - .L_140)
.L_140:
        /*008c*/ 	.word	0x00000008
.L_141:


//--------------------- .nv.info._Z4dataPiS_PdS0_S0_S0_S0_S0_ii --------------------------
	.section	.nv.info._Z4dataPiS_PdS0_S0_S0_S0_S0_ii,"",@"SHT_CUDA_INFO"
	.sectionflags	@""
	.align	4


	//----- nvinfo : EIATTR_CUDA_API_VERSION
	.align		4
        /*0000*/ 	.byte	0x04, 0x37
        /*0002*/ 	.short	(.L_143 - .L_142)
.L_142:
        /*0004*/ 	.word	0x00000082


	//----- nvinfo : EIATTR_KPARAM_INFO
	.align		4
.L_143:
        /*0008*/ 	.byte	0x04, 0x17
        /*000a*/ 	.short	(.L_145 - .L_144)
.L_144:
        /*000c*/ 	.word	0x00000000
        /*0010*/ 	.short	0x0009
        /*0012*/ 	.short	0x0044
        /*0014*/ 	.byte	0x00, 0xf0, 0x11, 0x00


	//----- nvinfo : EIATTR_KPARAM_INFO
	.align		4
.L_145:
        /*0018*/ 	.byte	0x04, 0x17
        /*001a*/ 	.short	(.L_147 - .L_146)
.L_146:
        /*001c*/ 	.word	0x00000000
        /*0020*/ 	.short	0x0008
        /*0022*/ 	.short	0x0040
        /*0024*/ 	.byte	0x00, 0xf0, 0x11, 0x00


	//----- nvinfo : EIATTR_KPARAM_INFO
	.align		4
.L_147:
        /*0028*/ 	.byte	0x04, 0x17
        /*002a*/ 	.short	(.L_149 - .L_148)
.L_148:
        /*002c*/ 	.word	0x00000000
        /*0030*/ 	.short	0x0007
        /*0032*/ 	.short	0x0038
        /*0034*/ 	.byte	0x00, 0xf5, 0x21, 0x00


	//----- nvinfo : EIATTR_KPARAM_INFO
	.align		4
.L_149:
        /*0038*/ 	.byte	0x04, 0x17
        /*003a*/ 	.short	(.L_151 - .L_150)
.L_150:
        /*003c*/ 	.word	0x00000000
        /*0040*/ 	.short	0x0006
        /*0042*/ 	.short	0x0030
        /*0044*/ 	.byte	0x00, 0xf5, 0x21, 0x00


	//----- nvinfo : EIATTR_KPARAM_INFO
	.align		4
.L_151:
        /*0048*/ 	.byte	0x04, 0x17
        /*004a*/ 	.short	(.L_153 - .L_152)
.L_152:
        /*004c*/ 	.word	0x00000000
        /*0050*/ 	.short	0x0005
        /*0052*/ 	.short	0x0028
        /*0054*/ 	.byte	0x00, 0xf5, 0x21, 0x00


	//----- nvinfo : EIATTR_KPARAM_INFO
	.align		4
.L_153:
        /*0058*/ 	.byte	0x04, 0x17
        /*005a*/ 	.short	(.L_155 - .L_154)
.L_154:
        /*005c*/ 	.word	0x00000000
        /*0060*/ 	.short	0x0004
        /*0062*/ 	.short	0x0020
        /*0064*/ 	.byte	0x00, 0xf5, 0x21, 0x00


	//----- nvinfo : EIATTR_KPARAM_INFO
	.align		4
.L_155:
        /*0068*/ 	.byte	0x04, 0x17
        /*006a*/ 	.short	(.L_157 - .L_156)
.L_156:
        /*006c*/ 	.word	0x00000000
        /*0070*/ 	.short	0x0003
        /*0072*/ 	.short	0x0018
        /*0074*/ 	.byte	0x00, 0xf5, 0x21, 0x00


	//----- nvinfo : EIATTR_KPARAM_INFO
	.align		4
.L_157:
        /*0078*/ 	.byte	0x04, 0x17
        /*007a*/ 	.short	(.L_159 - .L_158)
.L_158:
        /*007c*/ 	.word	0x00000000
        /*0080*/ 	.short	0x0002
        /*0082*/ 	.short	0x0010
        /*0084*/ 	.byte	0x00, 0xf5, 0x21, 0x00


	//----- nvinfo : EIATTR_KPARAM_INFO
	.align		4
.L_159:
        /*0088*/ 	.byte	0x04, 0x17
        /*008a*/ 	.short	(.L_161 - .L_160)
.L_160:
        /*008c*/ 	.word	0x00000000
        /*0090*/ 	.short	0x0001
        /*0092*/ 	.short	0x0008
        /*0094*/ 	.byte	0x00, 0xf5, 0x21, 0x00


	//----- nvinfo : EIATTR_KPARAM_INFO
	.align		4
.L_161:
        /*0098*/ 	.byte	0x04, 0x17
        /*009a*/ 	.short	(.L_163 - .L_162)
.L_162:
        /*009c*/ 	.word	0x00000000
        /*00a0*/ 	.short	0x0000
        /*00a2*/ 	.short	0x0000
        /*00a4*/ 	.byte	0x00, 0xf5, 0x21, 0x00


	//----- nvinfo : EIATTR_SPARSE_MMA_MASK
	.align		4
.L_163:
        /*00a8*/ 	.byte	0x03, 0x50
        /*00aa*/ 	.short	0x0000


	//----- nvinfo : EIATTR_MAXREG_COUNT
	.align		4
        /*00ac*/ 	.byte	0x03, 0x1b
        /*00ae*/ 	.short	0x00ff


	//----- nvinfo : EIATTR_MERCURY_ISA_VERSION
	.align		4
        /*00b0*/ 	.byte	0x03, 0x5f
        /*00b2*/ 	.short	0x0101


	//----- nvinfo : EIATTR_VRC_CTA_INIT_COUNT
	.align		4
        /*00b4*/ 	.byte	0x02, 0x4a
	.zero		1
	.zero		1


	//----- nvinfo : EIATTR_EXIT_INSTR_OFFSETS
	.align		4
        /*00b8*/ 	.byte	0x04, 0x1c
        /*00ba*/ 	.short	(.L_165 - .L_164)


	//   ....[0]....
.L_164:
        /*00bc*/ 	.word	0x00000080


	//   ....[1]....
        /*00c0*/ 	.word	0x00000eb0


	//----- nvinfo : EIATTR_CRS_STACK_SIZE
	.align		4
.L_165:
        /*00c4*/ 	.byte	0x04, 0x1e
        /*00c6*/ 	.short	(.L_167 - .L_166)
.L_166:
        /*00c8*/ 	.word	0x00000000


	//----- nvinfo : EIATTR_CBANK_PARAM_SIZE
	.align		4
.L_167:
        /*00cc*/ 	.byte	0x03, 0x19
        /*00ce*/ 	.short	0x0048


	//----- nvinfo : EIATTR_PARAM_CBANK
	.align		4
        /*00d0*/ 	.byte	0x04, 0x0a
        /*00d2*/ 	.short	(.L_169 - .L_168)
	.align		4
.L_168:
        /*00d4*/ 	.word	index@(.nv.constant0._Z4dataPiS_PdS0_S0_S0_S0_S0_ii)
        /*00d8*/ 	.short	0x0380
        /*00da*/ 	.short	0x0048


	//----- nvinfo : EIATTR_SW_WAR
	.align		4
.L_169:
        /*00dc*/ 	.byte	0x04, 0x36
        /*00de*/ 	.short	(.L_171 - .L_170)
.L_170:
        /*00e0*/ 	.word	0x00000008
.L_171:


//--------------------- .nv.callgraph             --------------------------
	.section	.nv.callgraph,"",@"SHT_CUDA_CALLGRAPH"
	.align	4
	.sectionentsize	8
	.align		4
        /*0000*/ 	.word	0x00000000
	.align		4
        /*0004*/ 	.word	0xffffffff
	.align		4
        /*0008*/ 	.word	0x00000000
	.align		4
        /*000c*/ 	.word	0xfffffffe
	.align		4
        /*0010*/ 	.word	0x00000000
	.align		4
        /*0014*/ 	.word	0xfffffffd
	.align		4
        /*0018*/ 	.word	0x00000000
	.align		4
        /*001c*/ 	.word	0xfffffffc


//--------------------- .text._Z6multiViPdS_S_ii  --------------------------
	.section	.text._Z6multiViPdS_S_ii,"ax",@progbits
	.align	128
        .global         _Z6multiViPdS_S_ii
        .type           _Z6multiViPdS_S_ii,@function
        .size           _Z6multiViPdS_S_ii,(.L_x_30 - _Z6multiViPdS_S_ii)
        .other          _Z6multiViPdS_S_ii,@"STO_CUDA_ENTRY STV_DEFAULT"
_Z6multiViPdS_S_ii:
.text._Z6multiViPdS_S_ii:
[----:B------:R-:W-:Y:S01]  /*0000*/  LDC R1, c[0x0][0x37c] ;  /* 0x0000df00ff017b82 */ /* 0x000fe20000000800 */
[----:B------:R-:W0:Y:S01]  /*0010*/  S2R R0, SR_CTAID.X ;  /* 0x0000000000007919 */ /* 0x000e220000002500 */
[----:B------:R-:W0:Y:S01]  /*0020*/  LDCU UR8, c[0x0][0x360] ;  /* 0x00006c00ff0877ac */ /* 0x000e220008000800 */
[----:B------:R-:W0:Y:S01]  /*0030*/  S2R R11, SR_TID.X ;  /* 0x00000000000b7919 */ /* 0x000e220000002100 */
[----:B------:R-:W1:Y:S02]  /*0040*/  LDCU.64 UR6, c[0x0][0x3a0] ;  /* 0x00007400ff0677ac */ /* 0x000e640008000a00 */
[----:B-1----:R-:W-:Y:S01]  /*0050*/  UIADD3 UR4, UPT, UPT, UR6, UR7, URZ ;  /* 0x0000000706047290 */ /* 0x002fe2000fffe0ff */
[----:B0-----:R-:W-:-:S04]  /*0060*/  IMAD R2, R0, UR8, R11 ;  /* 0x0000000800027c24 */ /* 0x001fc8000f8e020b */
[----:B------:R-:W-:Y:S01]  /*0070*/  VIADD R7, R2, UR6 ;  /* 0x0000000602077c36 */ /* 0x000fe20008000000 */
[----:B------:R-:W0:Y:S04]  /*0080*/  LDCU.64 UR6, c[0x0][0x358] ;  /* 0x00006b00ff0677ac */ /* 0x000e280008000a00 */
[----:B------:R-:W-:-:S13]  /*0090*/  ISETP.GE.AND P1, PT, R7, UR4, PT ;  /* 0x0000000407007c0c */ /* 0x000fda000bf26270 */
[----:B------:R-:W1:Y:S08]  /*00a0*/  @!P1 LDC.64 R2, c[0x0][0x388] ;  /* 0x0000e200ff029b82 */ /* 0x000e700000000a00 */
[----:B------:R-:W2:Y:S01]  /*00b0*/  @!P1 LDC.64 R4, c[0x0][0x390] ;  /* 0x0000e400ff049b82 */ /* 0x000ea20000000a00 */
[----:B-1----:R-:W-:-:S06]  /*00c0*/  @!P1 IMAD.WIDE R2, R7, 0x8, R2 ;  /* 0x0000000807029825 */ /* 0x002fcc00078e0202 */
[----:B0-----:R-:W3:Y:S01]  /*00d0*/  @!P1 LDG.E.64 R2, desc[UR6][R2.64] ;  /* 0x0000000602029981 */ /* 0x001ee2000c1e1b00 */
[----:B--2---:R-:W-:-:S06]  /*00e0*/  @!P1 IMAD.WIDE R4, R7, 0x8, R4 ;  /* 0x0000000807049825 */ /* 0x004fcc00078e0204 */
[----:B------:R-:W3:Y:S01]  /*00f0*/  @!P1 LDG.E.64 R4, desc[UR6][R4.64] ;  /* 0x0000000604049981 */ /* 0x000ee2000c1e1b00 */
[----:B------:R-:W0:Y:S01]  /*0100*/  S2UR UR5, SR_CgaCtaId ;  /* 0x00000000000579c3 */ /* 0x000e220000008800 */
[----:B------:R-:W-:Y:S01]  /*0110*/  IMAD.U32 R8, RZ, RZ, UR8 ;  /* 0x00000008ff087e24 */ /* 0x000fe2000f8e00ff */
[----:B------:R-:W-:-:S04]  /*0120*/  UMOV UR4, 0x400 ;  /* 0x0000040000047882 */ /* 0x000fc80000000000 */
[----:B------:R-:W-:Y:S02]  /*0130*/  ISETP.GE.U32.AND P2, PT, R8, 0x2, PT ;  /* 0x000000020800780c */ /* 0x000fe40003f46070 */
[----:B------:R-:W-:Y:S01]  /*0140*/  ISETP.NE.AND P0, PT, R11, RZ, PT ;  /* 0x000000ff0b00720c */ /* 0x000fe20003f05270 */
[----:B0-----:R-:W-:-:S06]  /*0150*/  ULEA UR4, UR5, UR4, 0x18 ;  /* 0x0000000405047291 */ /* 0x001fcc000f8ec0ff */
[----:B------:R-:W-:Y:S01]  /*0160*/  LEA R9, R11, UR4, 0x3 ;  /* 0x000000040b097c11 */ /* 0x000fe2000f8e18ff */
[----:B---3--:R-:W-:-:S07]  /*0170*/  @!P1 DMUL R6, R2, R4 ;  /* 0x0000000402069228 */ /* 0x008fce0000000000 */
[----:B------:R0:W-:Y:S04]  /*0180*/  @!P1 STS.64 [R9], R6 ;  /* 0x0000000609009388 */ /* 0x0001e80000000a00 */
[----:B------:R0:W-:Y:S01]  /*0190*/  @P1 STS.64 [R9], RZ ;  /* 0x000000ff09001388 */ /* 0x0001e20000000a00 */
[----:B------:R-:W-:Y:S06]  /*01a0*/  BAR.SYNC.DEFER_BLOCKING 0x0 ;  /* 0x0000000000007b1d */ /* 0x000fec0000010000 */
[----:B------:R-:W-:Y:S05]  /*01b0*/  @!P2 BRA `(.L_x_0) ;  /* 0x00000000002ca947 */ /* 0x000fea0003800000 */
.L_x_1:
[----:B------:R-:W-:-:S04]  /*01c0*/  SHF.R.U32.HI R10, RZ, 0x1, R8 ;  /* 0x00000001ff0a7819 */ /* 0x000fc80000011608 */
[----:B------:R-:W-:-:S13]  /*01d0*/  ISETP.GE.U32.AND P1, PT, R11, R10, PT ;  /* 0x0000000a0b00720c */ /* 0x000fda0003f26070 */
[----:B0-----:R-:W-:Y:S01]  /*01e0*/  @!P1 LEA R6, R10, R9, 0x3 ;  /* 0x000000090a069211 */ /* 0x001fe200078e18ff */
[----:B------:R-:W-:Y:S04]  /*01f0*/  @!P1 LDS.64 R4, [R9] ;  /* 0x0000000009049984 */ /* 0x000fe80000000a00 */
[----:B------:R-:W0:Y:S02]  /*0200*/  @!P1 LDS.64 R2, [R6] ;  /* 0x0000000006029984 */ /* 0x000e240000000a00 */
[----:B0-----:R-:W-:-:S07]  /*0210*/  @!P1 DADD R2, R2, R4 ;  /* 0x0000000002029229 */ /* 0x001fce0000000004 */
[----:B------:R1:W-:Y:S01]  /*0220*/  @!P1 STS.64 [R9], R2 ;  /* 0x0000000209009388 */ /* 0x0003e20000000a00 */
[----:B------:R-:W-:Y:S01]  /*0230*/  BAR.SYNC.DEFER_BLOCKING 0x0 ;  /* 0x0000000000007b1d */ /* 0x000fe20000010000 */
[----:B------:R-:W-:Y:S01]  /*0240*/  ISETP.GT.U32.AND P1, PT, R8, 0x3, PT ;  /* 0x000000030800780c */ /* 0x000fe20003f24070 */
[----:B------:R-:W-:-:S12]  /*0250*/  IMAD.MOV.U32 R8, RZ, RZ, R10 ;  /* 0x000000ffff087224 */ /* 0x000fd800078e000a */
[----:B-1----:R-:W-:Y:S05]  /*0260*/  @P1 BRA `(.L_x_1) ;  /* 0xfffffffc00d41947 */ /* 0x002fea000383ffff */
.L_x_0:
[----:B------:R-:W-:Y:S05]  /*0270*/  @P0 EXIT ;  /* 0x000000000000094d */ /* 0x000fea0003800000 */
[----:B------:R-:W1:Y:S01]  /*0280*/  S2UR UR5, SR_CgaCtaId ;  /* 0x00000000000579c3 */ /* 0x000e620000008800 */
[----:B------:R-:W-:-:S07]  /*0290*/  UMOV UR4, 0x400 ;  /* 0x0000040000047882 */ /* 0x000fce0000000000 */
[----:B------:R-:W2:Y:S01]  /*02a0*/  LDC.64 R4, c[0x0][0x398] ;  /* 0x0000e600ff047b82 */ /* 0x000ea20000000a00 */
[----:B-1----:R-:W-:Y:S01]  /*02b0*/  ULEA UR4, UR5, UR4, 0x18 ;  /* 0x0000000405047291 */ /* 0x002fe2000f8ec0ff */
[----:B--2---:R-:W-:-:S08]  /*02c0*/  IMAD.WIDE.U32 R4, R0, 0x8, R4 ;  /* 0x0000000800047825 */ /* 0x004fd000078e0004 */
[----:B------:R-:W1:Y:S04]  /*02d0*/  LDS.64 R2, [UR4] ;  /* 0x00000004ff027984 */ /* 0x000e680008000a00 */
[----:B-1----:R-:W-:Y:S01]  /*02e0*/  STG.E.64 desc[UR6][R4.64], R2 ;  /* 0x0000000204007986 */ /* 0x002fe2000c101b06 */
[----:B------:R-:W-:Y:S05]  /*02f0*/  EXIT ;  /* 0x000000000000794d */ /* 0x000fea0003800000 */
.L_x_2:
[----:B------:R-:W-:-:S00]  /*0300*/  BRA `(.L_x_2) ;  /* 0xfffffffc00fc7947 */ /* 0x000fc0000383ffff */
[----:B------:R-:W-:-:S00]  /*0310*/  NOP ;  /* 0x0000000000007918 */ /* 0x000fc00000000000 */
        /* <DEDUP_REMOVED lines=14> */
.L_x_30:


//--------------------- .text._Z8replaceVPdS_iiii --------------------------
	.section	.text._Z8replaceVPdS_iiii,"ax",@progbits
	.align	128
        .global         _Z8replaceVPdS_iiii
        .type           _Z8replaceVPdS_iiii,@function
        .size           _Z8replaceVPdS_iiii,(.L_x_31 - _Z8replaceVPdS_iiii)
        .other          _Z8replaceVPdS_iiii,@"STO_CUDA_ENTRY STV_DEFAULT"
_Z8replaceVPdS_iiii:
.text._Z8replaceVPdS_iiii:
[----:B------:R-:W-:Y:S01]  /*0000*/  LDC R1, c[0x0][0x37c] ;  /* 0x0000df00ff017b82 */ /* 0x000fe20000000800 */
[----:B------:R-:W0:Y:S07]  /*0010*/  S2R R0, SR_CTAID.X ;  /* 0x0000000000007919 */ /* 0x000e2e0000002500 */
[----:B------:R-:W1:Y:S01]  /*0020*/  LDC.64 R6, c[0x0][0x390] ;  /* 0x0000e400ff067b82 */ /* 0x000e620000000a00 */
[----:B------:R-:W0:Y:S01]  /*0030*/  LDCU UR4, c[0x0][0x360] ;  /* 0x00006c00ff0477ac */ /* 0x000e220008000800 */
[----:B------:R-:W0:Y:S06]  /*0040*/  S2R R3, SR_TID.X ;  /* 0x0000000000037919 */ /* 0x000e2c0000002100 */
[----:B------:R-:W1:Y:S02]  /*0050*/  LDC.64 R4, c[0x0][0x398] ;  /* 0x0000e600ff047b82 */ /* 0x000e640000000a00 */
[----:B-1----:R-:W-:Y:S01]  /*0060*/  IADD3 R2, PT, PT, R7, R4, RZ ;  /* 0x0000000407027210 */ /* 0x002fe20007ffe0ff */
[----:B0-----:R-:W-:-:S03]  /*0070*/  IMAD R0, R0, UR4, R3 ;  /* 0x0000000400007c24 */ /* 0x001fc6000f8e0203 */
[----:B------:R-:W-:Y:S02]  /*0080*/  VIADDMNMX R2, R2, R5, R6, PT ;  /* 0x0000000502027246 */ /* 0x000fe40003800106 */
[----:B------:R-:W-:-:S04]  /*0090*/  IADD3 R7, PT, PT, R0, R7, RZ ;  /* 0x0000000700077210 */ /* 0x000fc80007ffe0ff */
[----:B------:R-:W-:-:S13]  /*00a0*/  ISETP.GT.AND P0, PT, R2, R7, PT ;  /* 0x000000070200720c */ /* 0x000fda0003f04270 */
[----:B------:R-:W-:Y:S05]  /*00b0*/  @!P0 EXIT ;  /* 0x000000000000894d */ /* 0x000fea0003800000 */
[----:B------:R-:W0:Y:S01]  /*00c0*/  LDC.64 R2, c[0x0][0x388] ;  /* 0x0000e200ff027b82 */ /* 0x000e220000000a00 */
[----:B------:R-:W1:Y:S07]  /*00d0*/  LDCU.64 UR4, c[0x0][0x358] ;  /* 0x00006b00ff0477ac */ /* 0x000e6e0008000a00 */
[----:B------:R-:W2:Y:S01]  /*00e0*/  LDC.64 R4, c[0x0][0x380] ;  /* 0x0000e000ff047b82 */ /* 0x000ea20000000a00 */
[----:B0-----:R-:W-:-:S06]  /*00f0*/  IMAD.WIDE R2, R7, 0x8, R2 ;  /* 0x0000000807027825 */ /* 0x001fcc00078e0202 */
[----:B-1----:R-:W3:Y:S01]  /*0100*/  LDG.E.64 R2, desc[UR4][R2.64] ;  /* 0x0000000402027981 */ /* 0x002ee2000c1e1b00 */
[----:B--2---:R-:W-:-:S05]  /*0110*/  IMAD.WIDE R4, R7, 0x8, R4 ;  /* 0x0000000807047825 */ /* 0x004fca00078e0204 */
[----:B---3--:R-:W-:Y:S01]  /*0120*/  STG.E.64 desc[UR4][R4.64], R2 ;  /* 0x0000000204007986 */ /* 0x008fe2000c101b04 */
[----:B------:R-:W-:Y:S05]  /*0130*/  EXIT ;  /* 0x000000000000794d */ /* 0x000fea0003800000 */
.L_x_3:
        /* <DEDUP_REMOVED lines=12> */
.L_x_31:


//--------------------- .text._Z3SMVPdS_dS_iiii   --------------------------
	.section	.text._Z3SMVPdS_dS_iiii,"ax",@progbits
	.align	128
        .global         _Z3SMVPdS_dS_iiii
        .type           _Z3SMVPdS_dS_iiii,@function
        .size           _Z3SMVPdS_dS_iiii,(.L_x_32 - _Z3SMVPdS_dS_iiii)
        .other          _Z3SMVPdS_dS_iiii,@"STO_CUDA_ENTRY STV_DEFAULT"
_Z3SMVPdS_dS_iiii:
.text._Z3SMVPdS_dS_iiii:
        /* <DEDUP_REMOVED lines=14> */
[----:B------:R-:W2:Y:S08]  /*00e0*/  LDC.64 R4, c[0x0][0x398] ;  /* 0x0000e600ff047b82 */ /* 0x000eb00000000a00 */
[----:B------:R-:W3:Y:S01]  /*00f0*/  LDC.64 R6, c[0x0][0x390] ;  /* 0x0000e400ff067b82 */ /* 0x000ee20000000a00 */
[----:B0-----:R-:W-:-:S07]  /*0100*/  IMAD.WIDE R2, R11, 0x8, R2 ;  /* 0x000000080b027825 */ /* 0x001fce00078e0202 */
[----:B------:R-:W0:Y:S01]  /*0110*/  LDC.64 R8, c[0x0][0x380] ;  /* 0x0000e000ff087b82 */ /* 0x000e220000000a00 */
[----:B-1----:R-:W3:Y:S01]  /*0120*/  LDG.E.64 R2, desc[UR4][R2.64] ;  /* 0x0000000402027981 */ /* 0x002ee2000c1e1b00 */
[----:B--2---:R-:W-:-:S06]  /*0130*/  IMAD.WIDE R4, R11, 0x8, R4 ;  /* 0x000000080b047825 */ /* 0x004fcc00078e0204 */
[----:B------:R-:W3:Y:S01]  /*0140*/  LDG.E.64 R4, desc[UR4][R4.64] ;  /* 0x0000000404047981 */ /* 0x000ee2000c1e1b00 */
[----:B0-----:R-:W-:Y:S01]  /*0150*/  IMAD.WIDE R8, R11, 0x8, R8 ;  /* 0x000000080b087825 */ /* 0x001fe200078e0208 */
[----:B---3--:R-:W-:-:S07]  /*0160*/  DFMA R6, R4, R6, R2 ;  /* 0x000000060406722b */ /* 0x008fce0000000002 */
[----:B------:R-:W-:Y:S01]  /*0170*/  STG.E.64 desc[UR4][R8.64], R6 ;  /* 0x0000000608007986 */ /* 0x000fe2000c101b04 */
[----:B------:R-:W-:Y:S05]  /*0180*/  EXIT ;  /* 0x000000000000794d */ /* 0x000fea0003800000 */
.L_x_4:
        /* <DEDUP_REMOVED lines=15> */
.L_x_32:


//--------------------- .text._Z6spmvApPiS_PdS0_S0_ii --------------------------
	.section	.text._Z6spmvApPiS_PdS0_S0_ii,"ax",@progbits
	.align	128
        .global         _Z6spmvApPiS_PdS0_S0_ii
        .type           _Z6spmvApPiS_PdS0_S0_ii,@function
        .size           _Z6spmvApPiS_PdS0_S0_ii,(.L_x_33 - _Z6spmvApPiS_PdS0_S0_ii)
        .other          _Z6spmvApPiS_PdS0_S0_ii,@"STO_CUDA_ENTRY STV_DEFAULT"
_Z6spmvApPiS_PdS0_S0_ii:
.text._Z6spmvApPiS_PdS0_S0_ii:
[----:B------:R-:W-:Y:S01]  /*0000*/  LDC R1, c[0x0][0x37c] ;  /* 0x0000df00ff017b82 */ /* 0x000fe20000000800 */
[----:B------:R-:W0:Y:S01]  /*0010*/  S2R R0, SR_CTAID.X ;  /* 0x0000000000007919 */ /* 0x000e220000002500 */
[----:B------:R-:W0:Y:S01]  /*0020*/  LDCU UR4, c[0x0][0x360] ;  /* 0x00006c00ff0477ac */ /* 0x000e220008000800 */
[----:B------:R-:W0:Y:S01]  /*0030*/  S2R R3, SR_TID.X ;  /* 0x0000000000037919 */ /* 0x000e220000002100 */
[----:B------:R-:W1:Y:S01]  /*0040*/  LDCU.64 UR6, c[0x0][0x3a8] ;  /* 0x00007500ff0677ac */ /* 0x000e620008000a00 */
[----:B0-----:R-:W-:-:S05]  /*0050*/  IMAD R0, R0, UR4, R3 ;  /* 0x0000000400007c24 */ /* 0x001fca000f8e0203 */
[----:B-1----:R-:W-:-:S04]  /*0060*/  IADD3 R0, PT, PT, R0, UR7, RZ ;  /* 0x0000000700007c10 */ /* 0x002fc8000fffe0ff */
[----:B------:R-:W-:-:S13]  /*0070*/  ISETP.GE.AND P0, PT, R0, UR6, PT ;  /* 0x0000000600007c0c */ /* 0x000fda000bf06270 */
[----:B------:R-:W-:Y:S05]  /*0080*/  @P0 EXIT ;  /* 0x000000000000094d */ /* 0x000fea0003800000 */
[----:B------:R-:W0:Y:S01]  /*0090*/  LDC.64 R2, c[0x0][0x380] ;  /* 0x0000e000ff027b82 */ /* 0x000e220000000a00 */
[----:B------:R-:W1:Y:S01]  /*00a0*/  LDCU.64 UR4, c[0x0][0x358] ;  /* 0x00006b00ff0477ac */ /* 0x000e620008000a00 */
[----:B0-----:R-:W-:-:S05]  /*00b0*/  IMAD.WIDE R2, R0, 0x4, R2 ;  /* 0x0000000400027825 */ /* 0x001fca00078e0202 */
[----:B-1----:R-:W2:Y:S04]  /*00c0*/  LDG.E R4, desc[UR4][R2.64] ;  /* 0x0000000402047981 */ /* 0x002ea8000c1e1900 */
[----:B------:R-:W2:Y:S01]  /*00d0*/  LDG.E R5, desc[UR4][R2.64+0x4] ;  /* 0x0000040402057981 */ /* 0x000ea2000c1e1900 */
[----:B------:R-:W-:Y:S01]  /*00e0*/  BSSY.RECONVERGENT B0, `(.L_x_5) ;  /* 0x00000d4000007945 */ /* 0x000fe20003800200 */
[----:B------:R-:W-:Y:S02]  /*00f0*/  CS2R R26, SRZ ;  /* 0x00000000001a7805 */ /* 0x000fe4000001ff00 */
[----:B--2---:R-:W-:-:S13]  /*0100*/  ISETP.GE.AND P0, PT, R4, R5, PT ;  /* 0x000000050400720c */ /* 0x004fda0003f06270 */
[----:B------:R-:W-:Y:S05]  /*0110*/  @P0 BRA `(.L_x_6) ;  /* 0x0000000c00400947 */ /* 0x000fea0003800000 */
[----:B------:R-:W-:Y:S01]  /*0120*/  MOV R2, R4 ;  /* 0x0000000400027202 */ /* 0x000fe20000000f00 */
[----:B------:R-:W-:Y:S01]  /*0130*/  BSSY.RECONVERGENT B1, `(.L_x_7) ;  /* 0x0000068000017945 */ /* 0x000fe20003800200 */
[----:B------:R-:W-:Y:S02]  /*0140*/  CS2R R26, SRZ ;  /* 0x00000000001a7805 */ /* 0x000fe4000001ff00 */
[CC--:B------:R-:W-:Y:S02]  /*0150*/  IADD3 R3, PT, PT, -R5.reuse, R2.reuse, RZ ;  /* 0x0000000205037210 */ /* 0x0c0fe40007ffe1ff */
[----:B------:R-:W-:Y:S02]  /*0160*/  IADD3 R4, PT, PT, R5, -R2, RZ ;  /* 0x8000000205047210 */ /* 0x000fe40007ffe0ff */
[----:B------:R-:W-:Y:S02]  /*0170*/  ISETP.GT.U32.AND P1, PT, R3, -0x10, PT ;  /* 0xfffffff00300780c */ /* 0x000fe40003f24070 */
[----:B------:R-:W-:-:S04]  /*0180*/  LOP3.LUT R5, R4, 0xf, RZ, 0xc0, !PT ;  /* 0x0000000f04057812 */ /* 0x000fc800078ec0ff */
[----:B------:R-:W-:-:S07]  /*0190*/  ISETP.NE.AND P0, PT, R5, RZ, PT ;  /* 0x000000ff0500720c */ /* 0x000fce0003f05270 */
[----:B------:R-:W-:Y:S06]  /*01a0*/  @P1 BRA `(.L_x_8) ;  /* 0x0000000400801947 */ /* 0x000fec0003800000 */
[----:B------:R-:W0:Y:S01]  /*01b0*/  LDC.64 R6, c[0x0][0x390] ;  /* 0x0000e400ff067b82 */ /* 0x000e220000000a00 */
[----:B------:R-:W-:Y:S02]  /*01c0*/  LOP3.LUT R3, R4, 0xfffffff0, RZ, 0xc0, !PT ;  /* 0xfffffff004037812 */ /* 0x000fe400078ec0ff */
[----:B------:R-:W-:Y:S02]  /*01d0*/  CS2R R26, SRZ ;  /* 0x00000000001a7805 */ /* 0x000fe4000001ff00 */
[----:B------:R-:W-:-:S03]  /*01e0*/  IADD3 R3, PT, PT, -R3, RZ, RZ ;  /* 0x000000ff03037210 */ /* 0x000fc60007ffe1ff */
[----:B------:R-:W1:Y:S01]  /*01f0*/  LDC.64 R8, c[0x0][0x388] ;  /* 0x0000e200ff087b82 */ /* 0x000e620000000a00 */
[----:B0-----:R-:W-:-:S04]  /*0200*/  IADD3 R6, P1, PT, R6, 0x40, RZ ;  /* 0x0000004006067810 */ /* 0x001fc80007f3e0ff */
[----:B------:R-:W-:Y:S02]  /*0210*/  IADD3.X R7, PT, PT, RZ, R7, RZ, P1, !PT ;  /* 0x00000007ff077210 */ /* 0x000fe40000ffe4ff */
[----:B-1----:R-:W-:-:S04]  /*0220*/  IADD3 R8, P2, PT, R8, 0x20, RZ ;  /* 0x0000002008087810 */ /* 0x002fc80007f5e0ff */
[----:B------:R-:W-:-:S09]  /*0230*/  IADD3.X R9, PT, PT, RZ, R9, RZ, P2, !PT ;  /* 0x00000009ff097210 */ /* 0x000fd200017fe4ff */
.L_x_9:
[C---:B------:R-:W-:Y:S01]  /*0240*/  IMAD.WIDE R28, R2.reuse, 0x4, R8 ;  /* 0x00000004021c7825 */ /* 0x040fe200078e0208 */
[----:B------:R-:W0:Y:S04]  /*0250*/  LDC.64 R12, c[0x0][0x398] ;  /* 0x0000e600ff0c7b82 */ /* 0x000e280000000a00 */
[----:B------:R-:W0:Y:S01]  /*0260*/  LDG.E R15, desc[UR4][R28.64+-0x20] ;  /* 0xffffe0041c0f7981 */ /* 0x000e22000c1e1900 */
[----:B------:R-:W-:-:S03]  /*0270*/  IMAD.WIDE R10, R2, 0x8, R6 ;  /* 0x00000008020a7825 */ /* 0x000fc600078e0206 */
[----:B------:R-:W2:Y:S04]  /*0280*/  LDG.E R25, desc[UR4][R28.64+-0x1c] ;  /* 0xffffe4041c197981 */ /* 0x000ea8000c1e1900 */
[----:B------:R-:W3:Y:S04]  /*0290*/  LDG.E.64 R16, desc[UR4][R10.64+-0x40] ;  /* 0xffffc0040a107981 */ /* 0x000ee8000c1e1b00 */
[----:B------:R-:W4:Y:S04]  /*02a0*/  LDG.E R19, desc[UR4][R28.64+-0x18] ;  /* 0xffffe8041c137981 */ /* 0x000f28000c1e1900 */
[----:B------:R-:W5:Y:S04]  /*02b0*/  LDG.E.64 R22, desc[UR4][R10.64+-0x38] ;  /* 0xffffc8040a167981 */ /* 0x000f68000c1e1b00 */
[----:B------:R-:W5:Y:S01]  /*02c0*/  LDG.E.64 R20, desc[UR4][R10.64+-0x30] ;  /* 0xffffd0040a147981 */ /* 0x000f62000c1e1b00 */
[----:B0-----:R-:W-:-:S06]  /*02d0*/  IMAD.WIDE R14, R15, 0x8, R12 ;  /* 0x000000080f0e7825 */ /* 0x001fcc00078e020c */
[----:B------:R-:W3:Y:S01]  /*02e0*/  LDG.E.64 R14, desc[UR4][R14.64] ;  /* 0x000000040e0e7981 */ /* 0x000ee2000c1e1b00 */
[----:B--2---:R-:W-:-:S04]  /*02f0*/  IMAD.WIDE R24, R25, 0x8, R12 ;  /* 0x0000000819187825 */ /* 0x004fc800078e020c */
[----:B----4-:R-:W-:-:S06]  /*0300*/  IMAD.WIDE R18, R19, 0x8, R12 ;  /* 0x0000000813127825 */ /* 0x010fcc00078e020c */
[----:B------:R-:W2:Y:S01]  /*0310*/  LDG.E.64 R18, desc[UR4][R18.64] ;  /* 0x0000000412127981 */ /* 0x000ea2000c1e1b00 */
[----:B---3--:R-:W-:-:S03]  /*0320*/  DFMA R26, R16, R14, R26 ;  /* 0x0000000e101a722b */ /* 0x008fc6000000001a */
[----:B------:R-:W5:Y:S04]  /*0330*/  LDG.E.64 R14, desc[UR4][R24.64] ;  /* 0x00000004180e7981 */ /* 0x000f68000c1e1b00 */
[----:B------:R-:W3:Y:S04]  /*0340*/  LDG.E R17, desc[UR4][R28.64+-0x14] ;  /* 0xffffec041c117981 */ /* 0x000ee8000c1e1900 */
[----:B------:R-:W4:Y:S01]  /*0350*/  LDG.E R25, desc[UR4][R28.64+-0xc] ;  /* 0xfffff4041c197981 */ /* 0x000f22000c1e1900 */
[----:B-----5:R-:W-:-:S03]  /*0360*/  DFMA R22, R22, R14, R26 ;  /* 0x0000000e1616722b */ /* 0x020fc6000000001a */
[----:B------:R-:W5:Y:S01]  /*0370*/  LDG.E R15, desc[UR4][R28.64+-0x10] ;  /* 0xfffff0041c0f7981 */ /* 0x000f62000c1e1900 */
[----:B---3--:R-:W-:-:S03]  /*0380*/  IMAD.WIDE R16, R17, 0x8, R12 ;  /* 0x0000000811107825 */ /* 0x008fc600078e020c */
[----:B------:R-:W3:Y:S01]  /*0390*/  LDG.E R27, desc[UR4][R28.64+-0x8] ;  /* 0xfffff8041c1b7981 */ /* 0x000ee2000c1e1900 */
[----:B--2---:R-:W-:-:S03]  /*03a0*/  DFMA R18, R20, R18, R22 ;  /* 0x000000121412722b */ /* 0x004fc60000000016 */
[----:B------:R-:W2:Y:S04]  /*03b0*/  LDG.E.64 R22, desc[UR4][R10.64+-0x28] ;  /* 0xffffd8040a167981 */ /* 0x000ea8000c1e1b00 */
[----:B------:R-:W2:Y:S01]  /*03c0*/  LDG.E.64 R16, desc[UR4][R16.64] ;  /* 0x0000000410107981 */ /* 0x000ea2000c1e1b00 */
[----:B----4-:R-:W-:-:S05]  /*03d0*/  IMAD.WIDE R24, R25, 0x8, R12 ;  /* 0x0000000819187825 */ /* 0x010fca00078e020c */
[----:B------:R-:W4:Y:S04]  /*03e0*/  LDG.E.64 R20, desc[UR4][R24.64] ;  /* 0x0000000418147981 */ /* 0x000f28000c1e1b00 */
[----:B------:R-:W4:Y:S01]  /*03f0*/  LDG.E R25, desc[UR4][R28.64+0x4] ;  /* 0x000004041c197981 */ /* 0x000f22000c1e1900 */
[----:B-----5:R-:W-:-:S06]  /*0400*/  IMAD.WIDE R14, R15, 0x8, R12 ;  /* 0x000000080f0e7825 */ /* 0x020fcc00078e020c */
[----:B------:R-:W5:Y:S01]  /*0410*/  LDG.E.64 R14, desc[UR4][R14.64] ;  /* 0x000000040e0e7981 */ /* 0x000f62000c1e1b00 */
[----:B--2---:R-:W-:-:S03]  /*0420*/  DFMA R22, R22, R16, R18 ;  /* 0x000000101616722b */ /* 0x004fc60000000012 */
[----:B------:R-:W5:Y:S04]  /*0430*/  LDG.E.64 R18, desc[UR4][R10.64+-0x20] ;  /* 0xffffe0040a127981 */ /* 0x000f68000c1e1b00 */
[----:B------:R-:W4:Y:S01]  /*0440*/  LDG.E.64 R16, desc[UR4][R10.64+-0x18] ;  /* 0xffffe8040a107981 */ /* 0x000f22000c1e1b00 */
[----:B---3--:R-:W-:Y:S01]  /*0450*/  IMAD.WIDE R26, R27, 0x8, R12 ;  /* 0x000000081b1a7825 */ /* 0x008fe200078e020c */
[----:B-----5:R-:W-:Y:S02]  /*0460*/  DFMA R18, R18, R14, R22 ;  /* 0x0000000e1212722b */ /* 0x020fe40000000016 */
[----:B------:R-:W2:Y:S04]  /*0470*/  LDG.E R15, desc[UR4][R28.64+-0x4] ;  /* 0xfffffc041c0f7981 */ /* 0x000ea8000c1e1900 */
[----:B------:R-:W3:Y:S02]  /*0480*/  LDG.E.64 R22, desc[UR4][R10.64+-0x10] ;  /* 0xfffff0040a167981 */ /* 0x000ee4000c1e1b00 */
[----:B----4-:R-:W-:-:S02]  /*0490*/  DFMA R20, R16, R20, R18 ;  /* 0x000000141014722b */ /* 0x010fc40000000012 */
[----:B------:R-:W3:Y:S04]  /*04a0*/  LDG.E.64 R16, desc[UR4][R26.64] ;  /* 0x000000041a107981 */ /* 0x000ee8000c1e1b00 */
[----:B------:R-:W4:Y:S04]  /*04b0*/  LDG.E R19, desc[UR4][R28.64] ;  /* 0x000000041c137981 */ /* 0x000f28000c1e1900 */
[----:B------:R-:W5:Y:S01]  /*04c0*/  LDG.E R27, desc[UR4][R28.64+0x8] ;  /* 0x000008041c1b7981 */ /* 0x000f62000c1e1900 */
[----:B--2---:R-:W-:Y:S01]  /*04d0*/  IMAD.WIDE R14, R15, 0x8, R12 ;  /* 0x000000080f0e7825 */ /* 0x004fe200078e020c */
[----:B---3--:R-:W-:-:S02]  /*04e0*/  DFMA R22, R22, R16, R20 ;  /* 0x000000101616722b */ /* 0x008fc40000000014 */
[----:B------:R-:W2:Y:S04]  /*04f0*/  LDG.E.64 R20, desc[UR4][R10.64+-0x8] ;  /* 0xfffff8040a147981 */ /* 0x000ea8000c1e1b00 */
[----:B------:R-:W2:Y:S01]  /*0500*/  LDG.E.64 R16, desc[UR4][R14.64] ;  /* 0x000000040e107981 */ /* 0x000ea2000c1e1b00 */
[----:B----4-:R-:W-:-:S06]  /*0510*/  IMAD.WIDE R18, R19, 0x8, R12 ;  /* 0x0000000813127825 */ /* 0x010fcc00078e020c */
[----:B------:R-:W3:Y:S04]  /*0520*/  LDG.E.64 R18, desc[UR4][R18.64] ;  /* 0x0000000412127981 */ /* 0x000ee8000c1e1b00 */
[----:B------:R-:W3:Y:S01]  /*0530*/  LDG.E.64 R14, desc[UR4][R10.64] ;  /* 0x000000040a0e7981 */ /* 0x000ee2000c1e1b00 */
[----:B--2---:R-:W-:Y:S01]  /*0540*/  DFMA R20, R20, R16, R22 ;  /* 0x000000101414722b */ /* 0x004fe20000000016 */
[--C-:B------:R-:W-:Y:S02]  /*0550*/  IMAD.WIDE R16, R25, 0x8, R12.reuse ;  /* 0x0000000819107825 */ /* 0x100fe400078e020c */
[----:B------:R-:W2:Y:S02]  /*0560*/  LDG.E.64 R22, desc[UR4][R10.64+0x18] ;  /* 0x000018040a167981 */ /* 0x000ea4000c1e1b00 */
[----:B-----5:R-:W-:-:S02]  /*0570*/  IMAD.WIDE R26, R27, 0x8, R12 ;  /* 0x000000081b1a7825 */ /* 0x020fc400078e020c */
[----:B------:R-:W4:Y:S01]  /*0580*/  LDG.E R25, desc[UR4][R28.64+0x10] ;  /* 0x000010041c197981 */ /* 0x000f22000c1e1900 */
[----:B---3--:R-:W-:-:S03]  /*0590*/  DFMA R18, R14, R18, R20 ;  /* 0x000000120e12722b */ /* 0x008fc60000000014 */
[----:B------:R-:W3:Y:S04]  /*05a0*/  LDG.E.64 R16, desc[UR4][R16.64] ;  /* 0x0000000410107981 */ /* 0x000ee8000c1e1b00 */
[----:B------:R-:W3:Y:S04]  /*05b0*/  LDG.E.64 R20, desc[UR4][R10.64+0x8] ;  /* 0x000008040a147981 */ /* 0x000ee8000c1e1b00 */
[----:B------:R-:W5:Y:S01]  /*05c0*/  LDG.E R15, desc[UR4][R28.64+0xc] ;  /* 0x00000c041c0f7981 */ /* 0x000f62000c1e1900 */
[----:B---3--:R-:W-:-:S03]  /*05d0*/  DFMA R20, R20, R16, R18 ;  /* 0x000000101414722b */ /* 0x008fc60000000012 */
[----:B------:R-:W3:Y:S01]  /*05e0*/  LDG.E.64 R18, desc[UR4][R10.64+0x10] ;  /* 0x000010040a127981 */ /* 0x000ee2000c1e1b00 */
[----:B-----5:R-:W-:-:S03]  /*05f0*/  IMAD.WIDE R14, R15, 0x8, R12 ;  /* 0x000000080f0e7825 */ /* 0x020fc600078e020c */
[----:B------:R-:W3:Y:S04]  /*0600*/  LDG.E.64 R16, desc[UR4][R26.64] ;  /* 0x000000041a107981 */ /* 0x000ee8000c1e1b00 */
[----:B------:R-:W2:Y:S04]  /*0610*/  LDG.E.64 R14, desc[UR4][R14.64] ;  /* 0x000000040e0e7981 */ /* 0x000ea8000c1e1b00 */
[----:B------:R-:W5:Y:S01]  /*0620*/  LDG.E R27, desc[UR4][R28.64+0x18] ;  /* 0x000018041c1b7981 */ /* 0x000f62000c1e1900 */
[----:B---3--:R-:W-:-:S03]  /*0630*/  DFMA R18, R18, R16, R20 ;  /* 0x000000101212722b */ /* 0x008fc60000000014 */
[----:B------:R-:W3:Y:S01]  /*0640*/  LDG.E R21, desc[UR4][R28.64+0x14] ;  /* 0x000014041c157981 */ /* 0x000ee2000c1e1900 */
[----:B----4-:R-:W-:-:S03]  /*0650*/  IMAD.WIDE R16, R25, 0x8, R12 ;  /* 0x0000000819107825 */ /* 0x010fc600078e020c */
[----:B------:R-:W4:Y:S01]  /*0660*/  LDG.E R25, desc[UR4][R28.64+0x1c] ;  /* 0x00001c041c197981 */ /* 0x000f22000c1e1900 */
[----:B--2---:R-:W-:-:S03]  /*0670*/  DFMA R22, R22, R14, R18 ;  /* 0x0000000e1616722b */ /* 0x004fc60000000012 */
[----:B------:R-:W2:Y:S04]  /*0680*/  LDG.E.64 R14, desc[UR4][R10.64+0x20] ;  /* 0x000020040a0e7981 */ /* 0x000ea8000c1e1b00 */
[----:B------:R-:W2:Y:S04]  /*0690*/  LDG.E.64 R16, desc[UR4][R16.64] ;  /* 0x0000000410107981 */ /* 0x000ea8000c1e1b00 */
[----:B------:R-:W4:Y:S01]  /*06a0*/  LDG.E.64 R18, desc[UR4][R10.64+0x28] ;  /* 0x000028040a127981 */ /* 0x000f22000c1e1b00 */
[----:B---3--:R-:W-:-:S06]  /*06b0*/  IMAD.WIDE R20, R21, 0x8, R12 ;  /* 0x0000000815147825 */ /* 0x008fcc00078e020c */
[----:B------:R-:W3:Y:S01]  /*06c0*/  LDG.E.64 R20, desc[UR4][R20.64] ;  /* 0x0000000414147981 */ /* 0x000ee2000c1e1b00 */
[----:B--2---:R-:W-:Y:S01]  /*06d0*/  DFMA R14, R14, R16, R22 ;  /* 0x000000100e0e722b */ /* 0x004fe20000000016 */
[--C-:B-----5:R-:W-:Y:S02]  /*06e0*/  IMAD.WIDE R22, R27, 0x8, R12.reuse ;  /* 0x000000081b167825 */ /* 0x120fe400078e020c */
[----:B------:R-:W2:Y:S02]  /*06f0*/  LDG.E.64 R16, desc[UR4][R10.64+0x30] ;  /* 0x000030040a107981 */ /* 0x000ea4000c1e1b00 */
[----:B----4-:R-:W-:Y:S02]  /*0700*/  IMAD.WIDE R12, R25, 0x8, R12 ;  /* 0x00000008190c7825 */ /* 0x010fe400078e020c */
[----:B------:R-:W4:Y:S04]  /*0710*/  LDG.E.64 R26, desc[UR4][R10.64+0x38] ;  /* 0x000038040a1a7981 */ /* 0x000f28000c1e1b00 */
[----:B------:R-:W2:Y:S04]  /*0720*/  LDG.E.64 R22, desc[UR4][R22.64] ;  /* 0x0000000416167981 */ /* 0x000ea8000c1e1b00 */
[----:B------:R-:W4:Y:S01]  /*0730*/  LDG.E.64 R12, desc[UR4][R12.64] ;  /* 0x000000040c0c7981 */ /* 0x000f22000c1e1b00 */
[----:B------:R-:W-:-:S04]  /*0740*/  IADD3 R3, PT, PT, R3, 0x10, RZ ;  /* 0x0000001003037810 */ /* 0x000fc80007ffe0ff */
[----:B------:R-:W-:Y:S02]  /*0750*/  ISETP.NE.AND P1, PT, R3, RZ, PT ;  /* 0x000000ff0300720c */ /* 0x000fe40003f25270 */
[----:B------:R-:W-:Y:S01]  /*0760*/  IADD3 R2, PT, PT, R2, 0x10, RZ ;  /* 0x0000001002027810 */ /* 0x000fe20007ffe0ff */
[----:B---3--:R-:W-:-:S08]  /*0770*/  DFMA R14, R18, R20, R14 ;  /* 0x00000014120e722b */ /* 0x008fd0000000000e */
[----:B--2---:R-:W-:-:S08]  /*0780*/  DFMA R14, R16, R22, R14 ;  /* 0x00000016100e722b */ /* 0x004fd0000000000e */
[----:B----4-:R-:W-:Y:S01]  /*0790*/  DFMA R26, R26, R12, R14 ;  /* 0x0000000c1a1a722b */ /* 0x010fe2000000000e */
[----:B------:R-:W-:Y:S10]  /*07a0*/  @P1 BRA `(.L_x_9) ;  /* 0xfffffff800a41947 */ /* 0x000ff4000383ffff */
.L_x_8:
[----:B------:R-:W-:Y:S05]  /*07b0*/  BSYNC.RECONVERGENT B1 ;  /* 0x0000000000017941 */ /* 0x000fea0003800200 */
.L_x_7:
[----:B------:R-:W-:Y:S05]  /*07c0*/  @!P0 BRA `(.L_x_6) ;  /* 0x0000000400948947 */ /* 0x000fea0003800000 */
[----:B------:R-:W-:Y:S01]  /*07d0*/  ISETP.GE.U32.AND P0, PT, R5, 0x8, PT ;  /* 0x000000080500780c */ /* 0x000fe20003f06070 */
[----:B------:R-:W-:Y:S01]  /*07e0*/  BSSY.RECONVERGENT B1, `(.L_x_10) ;  /* 0x0000032000017945 */ /* 0x000fe20003800200 */
[----:B------:R-:W-:-:S04]  /*07f0*/  LOP3.LUT R3, R4, 0x7, RZ, 0xc0, !PT ;  /* 0x0000000704037812 */ /* 0x000fc800078ec0ff */
[----:B------:R-:W-:-:S07]  /*0800*/  ISETP.NE.AND P1, PT, R3, RZ, PT ;  /* 0x000000ff0300720c */ /* 0x000fce0003f25270 */
[----:B------:R-:W-:Y:S06]  /*0810*/  @!P0 BRA `(.L_x_11) ;  /* 0x0000000000b88947 */ /* 0x000fec0003800000 */
[----:B------:R-:W0:Y:S08]  /*0820*/  LDC.64 R28, c[0x0][0x388] ;  /* 0x0000e200ff1c7b82 */ /* 0x000e300000000a00 */
[----:B------:R-:W1:Y:S08]  /*0830*/  LDC.64 R6, c[0x0][0x390] ;  /* 0x0000e400ff067b82 */ /* 0x000e700000000a00 */
[----:B------:R-:W2:Y:S01]  /*0840*/  LDC.64 R8, c[0x0][0x398] ;  /* 0x0000e600ff087b82 */ /* 0x000ea20000000a00 */
[----:B0-----:R-:W-:-:S05]  /*0850*/  IMAD.WIDE R28, R2, 0x4, R28 ;  /* 0x00000004021c7825 */ /* 0x001fca00078e021c */
[----:B------:R-:W2:Y:S04]  /*0860*/  LDG.E R25, desc[UR4][R28.64] ;  /* 0x000000041c197981 */ /* 0x000ea8000c1e1900 */
[----:B------:R-:W3:Y:S01]  /*0870*/  LDG.E R23, desc[UR4][R28.64+0x4] ;  /* 0x000004041c177981 */ /* 0x000ee2000c1e1900 */
[----:B-1----:R-:W-:-:S03]  /*0880*/  IMAD.WIDE R6, R2, 0x8, R6 ;  /* 0x0000000802067825 */ /* 0x002fc600078e0206 */
[----:B------:R-:W4:Y:S04]  /*0890*/  LDG.E R21, desc[UR4][R28.64+0x8] ;  /* 0x000008041c157981 */ /* 0x000f28000c1e1900 */
[----:B------:R-:W5:Y:S04]  /*08a0*/  LDG.E.64 R16, desc[UR4][R6.64] ;  /* 0x0000000406107981 */ /* 0x000f68000c1e1b00 */
[----:B------:R-:W5:Y:S04]  /*08b0*/  LDG.E R11, desc[UR4][R28.64+0xc] ;  /* 0x00000c041c0b7981 */ /* 0x000f68000c1e1900 */
[----:B------:R-:W5:Y:S04]  /*08c0*/  LDG.E.64 R12, desc[UR4][R6.64+0x8] ;  /* 0x00000804060c7981 */ /* 0x000f68000c1e1b00 */
[----:B------:R-:W5:Y:S04]  /*08d0*/  LDG.E R15, desc[UR4][R28.64+0x10] ;  /* 0x000010041c0f7981 */ /* 0x000f68000c1e1900 */
[----:B------:R-:W5:Y:S01]  /*08e0*/  LDG.E R5, desc[UR4][R28.64+0x1c] ;  /* 0x00001c041c057981 */ /* 0x000f62000c1e1900 */
[----:B--2---:R-:W-:-:S05]  /*08f0*/  IMAD.WIDE R24, R25, 0x8, R8 ;  /* 0x0000000819187825 */ /* 0x004fca00078e0208 */
[----:B------:R-:W2:Y:S01]  /*0900*/  LDG.E.64 R18, desc[UR4][R24.64] ;  /* 0x0000000418127981 */ /* 0x000ea2000c1e1b00 */
[----:B---3--:R-:W-:-:S06]  /*0910*/  IMAD.WIDE R22, R23, 0x8, R8 ;  /* 0x0000000817167825 */ /* 0x008fcc00078e0208 */
[----:B------:R-:W3:Y:S01]  /*0920*/  LDG.E.64 R22, desc[UR4][R22.64] ;  /* 0x0000000416167981 */ /* 0x000ee2000c1e1b00 */
[----:B----4-:R-:W-:-:S03]  /*0930*/  IMAD.WIDE R20, R21, 0x8, R8 ;  /* 0x0000000815147825 */ /* 0x010fc600078e0208 */
[----:B------:R-:W4:Y:S04]  /*0940*/  LDG.E R25, desc[UR4][R28.64+0x18] ;  /* 0x000018041c197981 */ /* 0x000f28000c1e1900 */
[----:B------:R-:W4:Y:S01]  /*0950*/  LDG.E.64 R20, desc[UR4][R20.64] ;  /* 0x0000000414147981 */ /* 0x000f22000c1e1b00 */
[----:B-----5:R-:W-:-:S06]  /*0960*/  IMAD.WIDE R10, R11, 0x8, R8 ;  /* 0x000000080b0a7825 */ /* 0x020fcc00078e0208 */
[----:B------:R-:W5:Y:S01]  /*0970*/  LDG.E.64 R10, desc[UR4][R10.64] ;  /* 0x000000040a0a7981 */ /* 0x000f62000c1e1b00 */
[----:B--2---:R-:W-:-:S03]  /*0980*/  DFMA R16, R16, R18, R26 ;  /* 0x000000121010722b */ /* 0x004fc6000000001a */
[----:B------:R-:W2:Y:S04]  /*0990*/  LDG.E.64 R18, desc[UR4][R6.64+0x10] ;  /* 0x0000100406127981 */ /* 0x000ea8000c1e1b00 */
[----:B------:R-:W5:Y:S01]  /*09a0*/  LDG.E R27, desc[UR4][R28.64+0x14] ;  /* 0x000014041c1b7981 */ /* 0x000f62000c1e1900 */
[----:B---3--:R-:W-:-:S03]  /*09b0*/  DFMA R22, R12, R22, R16 ;  /* 0x000000160c16722b */ /* 0x008fc60000000010 */
[----:B------:R-:W3:Y:S01]  /*09c0*/  LDG.E.64 R12, desc[UR4][R6.64+0x18] ;  /* 0x00001804060c7981 */ /* 0x000ee2000c1e1b00 */
[----:B------:R-:W-:-:S03]  /*09d0*/  IMAD.WIDE R14, R15, 0x8, R8 ;  /* 0x000000080f0e7825 */ /* 0x000fc600078e0208 */
[----:B------:R-:W3:Y:S04]  /*09e0*/  LDG.E.64 R16, desc[UR4][R6.64+0x20] ;  /* 0x0000200406107981 */ /* 0x000ee8000c1e1b00 */
[----:B------:R-:W3:Y:S01]  /*09f0*/  LDG.E.64 R14, desc[UR4][R14.64] ;  /* 0x000000040e0e7981 */ /* 0x000ee2000c1e1b00 */
[----:B----4-:R-:W-:-:S06]  /*0a00*/  IMAD.WIDE R24, R25, 0x8, R8 ;  /* 0x0000000819187825 */ /* 0x010fcc00078e0208 */
[----:B------:R-:W4:Y:S01]  /*0a10*/  LDG.E.64 R24, desc[UR4][R24.64] ;  /* 0x0000000418187981 */ /* 0x000f22000c1e1b00 */
[----:B--2---:R-:W-:-:S03]  /*0a20*/  DFMA R18, R18, R20, R22 ;  /* 0x000000141212722b */ /* 0x004fc60000000016 */
[----:B------:R-:W2:Y:S01]  /*0a30*/  LDG.E.64 R20, desc[UR4][R6.64+0x28] ;  /* 0x0000280406147981 */ /* 0x000ea2000c1e1b00 */
[----:B-----5:R-:W-:-:S03]  /*0a40*/  IMAD.WIDE R22, R27, 0x8, R8 ;  /* 0x000000081b167825 */ /* 0x020fc600078e0208 */
[----:B------:R-:W5:Y:S04]  /*0a50*/  LDG.E.64 R26, desc[UR4][R6.64+0x38] ;  /* 0x00003804061a7981 */ /* 0x000f68000c1e1b00 */
[----:B------:R-:W2:Y:S01]  /*0a60*/  LDG.E.64 R22, desc[UR4][R22.64] ;  /* 0x0000000416167981 */ /* 0x000ea2000c1e1b00 */
[----:B---3--:R-:W-:Y:S01]  /*0a70*/  DFMA R12, R12, R10, R18 ;  /* 0x0000000a0c0c722b */ /* 0x008fe20000000012 */
[----:B------:R-:W-:Y:S02]  /*0a80*/  IMAD.WIDE R8, R5, 0x8, R8 ;  /* 0x0000000805087825 */ /* 0x000fe400078e0208 */
[----:B------:R-:W4:Y:S04]  /*0a90*/  LDG.E.64 R10, desc[UR4][R6.64+0x30] ;  /* 0x00003004060a7981 */ /* 0x000f28000c1e1b00 */
[----:B------:R-:W5:Y:S01]  /*0aa0*/  LDG.E.64 R8, desc[UR4][R8.64] ;  /* 0x0000000408087981 */ /* 0x000f62000c1e1b00 */
[----:B------:R-:W-:Y:S01]  /*0ab0*/  DFMA R12, R16, R14, R12 ;  /* 0x0000000e100c722b */ /* 0x000fe2000000000c */
[----:B------:R-:W-:-:S07]  /*0ac0*/  IADD3 R2, PT, PT, R2, 0x8, RZ ;  /* 0x0000000802027810 */ /* 0x000fce0007ffe0ff */
[----:B--2---:R-:W-:-:S08]  /*0ad0*/  DFMA R12, R20, R22, R12 ;  /* 0x00000016140c722b */ /* 0x004fd0000000000c */
[----:B----4-:R-:W-:-:S08]  /*0ae0*/  DFMA R10, R10, R24, R12 ;  /* 0x000000180a0a722b */ /* 0x010fd0000000000c */
[----:B-----5:R-:W-:-:S11]  /*0af0*/  DFMA R26, R26, R8, R10 ;  /* 0x000000081a1a722b */ /* 0x020fd6000000000a */
.L_x_11:
[----:B------:R-:W-:Y:S05]  /*0b00*/  BSYNC.RECONVERGENT B1 ;  /* 0x0000000000017941 */ /* 0x000fea0003800200 */
.L_x_10:
        /* <DEDUP_REMOVED lines=10> */
[----:B------:R-:W1:Y:S04]  /*0bb0*/  LDG.E R15, desc[UR4][R4.64] ;  /* 0x00000004040f7981 */ /* 0x000e68000c1e1900 */
[----:B------:R-:W3:Y:S04]  /*0bc0*/  LDG.E R11, desc[UR4][R4.64+0x4] ;  /* 0x00000404040b7981 */ /* 0x000ee8000c1e1900 */
[----:B------:R-:W4:Y:S04]  /*0bd0*/  LDG.E R7, desc[UR4][R4.64+0x8] ;  /* 0x0000080404077981 */ /* 0x000f28000c1e1900 */
[----:B------:R-:W5:Y:S01]  /*0be0*/  LDG.E R3, desc[UR4][R4.64+0xc] ;  /* 0x00000c0404037981 */ /* 0x000f62000c1e1900 */
[----:B--2---:R-:W-:-:S05]  /*0bf0*/  IMAD.WIDE R20, R2, 0x8, R20 ;  /* 0x0000000802147825 */ /* 0x004fca00078e0214 */
[----:B------:R-:W2:Y:S04]  /*0c00*/  LDG.E.64 R12, desc[UR4][R20.64] ;  /* 0x00000004140c7981 */ /* 0x000ea8000c1e1b00 */
[----:B------:R-:W2:Y:S04]  /*0c10*/  LDG.E.64 R8, desc[UR4][R20.64+0x8] ;  /* 0x0000080414087981 */ /* 0x000ea8000c1e1b00 */
[----:B------:R-:W2:Y:S01]  /*0c20*/  LDG.E.64 R4, desc[UR4][R20.64+0x10] ;  /* 0x0000100414047981 */ /* 0x000ea2000c1e1b00 */
[----:B-1----:R-:W-:-:S04]  /*0c30*/  IMAD.WIDE R14, R15, 0x8, R18 ;  /* 0x000000080f0e7825 */ /* 0x002fc800078e0212 */
[--C-:B---3--:R-:W-:Y:S02]  /*0c40*/  IMAD.WIDE R10, R11, 0x8, R18.reuse ;  /* 0x000000080b0a7825 */ /* 0x108fe400078e0212 */
[----:B------:R-:W2:Y:S02]  /*0c50*/  LDG.E.64 R14, desc[UR4][R14.64] ;  /* 0x000000040e0e7981 */ /* 0x000ea4000c1e1b00 */
[--C-:B----4-:R-:W-:Y:S02]  /*0c60*/  IMAD.WIDE R6, R7, 0x8, R18.reuse ;  /* 0x0000000807067825 */ /* 0x110fe400078e0212 */
[----:B------:R-:W3:Y:S02]  /*0c70*/  LDG.E.64 R10, desc[UR4][R10.64] ;  /* 0x000000040a0a7981 */ /* 0x000ee4000c1e1b00 */
[----:B-----5:R-:W-:Y:S02]  /*0c80*/  IMAD.WIDE R22, R3, 0x8, R18 ;  /* 0x0000000803167825 */ /* 0x020fe400078e0212 */
[----:B------:R-:W4:Y:S04]  /*0c90*/  LDG.E.64 R6, desc[UR4][R6.64] ;  /* 0x0000000406067981 */ /* 0x000f28000c1e1b00 */
[----:B------:R-:W5:Y:S04]  /*0ca0*/  LDG.E.64 R18, desc[UR4][R20.64+0x18] ;  /* 0x0000180414127981 */ /* 0x000f68000c1e1b00 */
[----:B------:R-:W5:Y:S01]  /*0cb0*/  LDG.E.64 R22, desc[UR4][R22.64] ;  /* 0x0000000416167981 */ /* 0x000f62000c1e1b00 */
[----:B------:R-:W-:Y:S01]  /*0cc0*/  IADD3 R2, PT, PT, R2, 0x4, RZ ;  /* 0x0000000402027810 */ /* 0x000fe20007ffe0ff */
[----:B--2---:R-:W-:-:S08]  /*0cd0*/  DFMA R12, R12, R14, R26 ;  /* 0x0000000e0c0c722b */ /* 0x004fd0000000001a */
[----:B---3--:R-:W-:-:S08]  /*0ce0*/  DFMA R8, R8, R10, R12 ;  /* 0x0000000a0808722b */ /* 0x008fd0000000000c */
[----:B----4-:R-:W-:-:S08]  /*0cf0*/  DFMA R4, R4, R6, R8 ;  /* 0x000000060404722b */ /* 0x010fd00000000008 */
[----:B-----5:R-:W-:-:S11]  /*0d00*/  DFMA R26, R18, R22, R4 ;  /* 0x00000016121a722b */ /* 0x020fd60000000004 */
.L_x_13:
[----:B------:R-:W-:Y:S05]  /*0d10*/  BSYNC.RECONVERGENT B1 ;  /* 0x0000000000017941 */ /* 0x000fea0003800200 */
.L_x_12:
[----:B------:R-:W-:Y:S05]  /*0d20*/  @!P1 BRA `(.L_x_6) ;  /* 0x00000000003c9947 */ /* 0x000fea0003800000 */
[----:B------:R-:W0:Y:S01]  /*0d30*/  LDC.64 R10, c[0x0][0x388] ;  /* 0x0000e200ff0a7b82 */ /* 0x000e220000000a00 */
[----:B------:R-:W-:-:S07]  /*0d40*/  IADD3 R16, PT, PT, -R16, RZ, RZ ;  /* 0x000000ff10107210 */ /* 0x000fce0007ffe1ff */
[----:B------:R-:W1:Y:S08]  /*0d50*/  LDC.64 R12, c[0x0][0x390] ;  /* 0x0000e400ff0c7b82 */ /* 0x000e700000000a00 */
[----:B------:R-:W2:Y:S02]  /*0d60*/  LDC.64 R14, c[0x0][0x398] ;  /* 0x0000e600ff0e7b82 */ /* 0x000ea40000000a00 */
.L_x_14:
[----:B0-----:R-:W-:-:S06]  /*0d70*/  IMAD.WIDE R4, R2, 0x4, R10 ;  /* 0x0000000402047825 */ /* 0x001fcc00078e020a */
[----:B------:R-:W2:Y:S01]  /*0d80*/  LDG.E R5, desc[UR4][R4.64] ;  /* 0x0000000404057981 */ /* 0x000ea2000c1e1900 */
[----:B-1----:R-:W-:-:S06]  /*0d90*/  IMAD.WIDE R6, R2, 0x8, R12 ;  /* 0x0000000802067825 */ /* 0x002fcc00078e020c */
[----:B------:R-:W3:Y:S01]  /*0da0*/  LDG.E.64 R6, desc[UR4][R6.64] ;  /* 0x0000000406067981 */ /* 0x000ee2000c1e1b00 */
[----:B------:R-:W-:Y:S01]  /*0db0*/  IADD3 R16, PT, PT, R16, 0x1, RZ ;  /* 0x0000000110107810 */ /* 0x000fe20007ffe0ff */
[----:B--2---:R-:W-:-:S06]  /*0dc0*/  IMAD.WIDE R8, R5, 0x8, R14 ;  /* 0x0000000805087825 */ /* 0x004fcc00078e020e */
[----:B------:R-:W3:Y:S01]  /*0dd0*/  LDG.E.64 R8, desc[UR4][R8.64] ;  /* 0x0000000408087981 */ /* 0x000ee2000c1e1b00 */
[----:B------:R-:W-:Y:S02]  /*0de0*/  ISETP.NE.AND P0, PT, R16, RZ, PT ;  /* 0x000000ff1000720c */ /* 0x000fe40003f05270 */
[----:B------:R-:W-:Y:S01]  /*0df0*/  IADD3 R2, PT, PT, R2, 0x1, RZ ;  /* 0x0000000102027810 */ /* 0x000fe20007ffe0ff */
[----:B---3--:R-:W-:-:S10]  /*0e00*/  DFMA R26, R6, R8, R26 ;  /* 0x00000008061a722b */ /* 0x008fd4000000001a */
[----:B------:R-:W-:Y:S05]  /*0e10*/  @P0 BRA `(.L_x_14) ;  /* 0xfffffffc00d40947 */ /* 0x000fea000383ffff */
.L_x_6:
[----:B------:R-:W-:Y:S05]  /*0e20*/  BSYNC.RECONVERGENT B0 ;  /* 0x0000000000007941 */ /* 0x000fea0003800200 */
.L_x_5:
[----:B------:R-:W0:Y:S02]  /*0e30*/  LDC.64 R2, c[0x0][0x3a0] ;  /* 0x0000e800ff027b82 */ /* 0x000e240000000a00 */
[----:B0-----:R-:W-:-:S05]  /*0e40*/  IMAD.WIDE R2, R0, 0x8, R2 ;  /* 0x0000000800027825 */ /* 0x001fca00078e0202 */
[----:B------:R-:W-:Y:S01]  /*0e50*/  STG.E.64 desc[UR4][R2.64], R26 ;  /* 0x0000001a02007986 */ /* 0x000fe2000c101b04 */
[----:B------:R-:W-:Y:S05]  /*0e60*/  EXIT ;  /* 0x000000000000794d */ /* 0x000fea0003800000 */
.L_x_15:
        /* <DEDUP_REMOVED lines=9> */
.L_x_33:


//--------------------- .text._Z9residualDiPdS_ii --------------------------
	.section	.text._Z9residualDiPdS_ii,"ax",@progbits
	.align	128
        .global         _Z9residualDiPdS_ii
        .type           _Z9residualDiPdS_ii,@function
        .size           _Z9residualDiPdS_ii,(.L_x_34 - _Z9residualDiPdS_ii)
        .other          _Z9residualDiPdS_ii,@"STO_CUDA_ENTRY STV_DEFAULT"
_Z9residualDiPdS_ii:
.text._Z9residualDiPdS_ii:
        /* <DEDUP_REMOVED lines=10> */
[----:B------:R-:W1:Y:S02]  /*00a0*/  @!P1 LDC.64 R2, c[0x0][0x388] ;  /* 0x0000e200ff029b82 */ /* 0x000e640000000a00 */
[----:B-1----:R-:W-:-:S06]  /*00b0*/  @!P1 IMAD.WIDE R2, R5, 0x8, R2 ;  /* 0x0000000805029825 */ /* 0x002fcc00078e0202 */
[----:B0-----:R-:W2:Y:S01]  /*00c0*/  @!P1 LDG.E.64 R2, desc[UR6][R2.64] ;  /* 0x0000000602029981 */ /* 0x001ea2000c1e1b00 */
[----:B------:R-:W0:Y:S01]  /*00d0*/  S2UR UR5, SR_CgaCtaId ;  /* 0x00000000000579c3 */ /* 0x000e220000008800 */
[----:B------:R-:W-:Y:S01]  /*00e0*/  IMAD.U32 R0, RZ, RZ, UR8 ;  /* 0x00000008ff007e24 */ /* 0x000fe2000f8e00ff */
[----:B------:R-:W-:Y:S01]  /*00f0*/  UMOV UR4, 0x400 ;  /* 0x0000040000047882 */ /* 0x000fe20000000000 */
[----:B------:R-:W-:-:S03]  /*0100*/  ISETP.NE.AND P0, PT, R8, RZ, PT ;  /* 0x000000ff0800720c */ /* 0x000fc60003f05270 */
[----:B------:R-:W-:Y:S01]  /*0110*/  ISETP.GE.U32.AND P2, PT, R0, 0x2, PT ;  /* 0x000000020000780c */ /* 0x000fe20003f46070 */
[----:B0-----:R-:W-:-:S06]  /*0120*/  ULEA UR4, UR5, UR4, 0x18 ;  /* 0x0000000405047291 */ /* 0x001fcc000f8ec0ff */
[----:B------:R-:W-:Y:S01]  /*0130*/  LEA R7, R8, UR4, 0x3 ;  /* 0x0000000408077c11 */ /* 0x000fe2000f8e18ff */
[----:B--2---:R-:W-:-:S07]  /*0140*/  @!P1 DMUL R4, R2, R2 ;  /* 0x0000000202049228 */ /* 0x004fce0000000000 */
[----:B------:R0:W-:Y:S04]  /*0150*/  @!P1 STS.64 [R7], R4 ;  /* 0x0000000407009388 */ /* 0x0001e80000000a00 */
[----:B------:R0:W-:Y:S01]  /*0160*/  @P1 STS.64 [R7], RZ ;  /* 0x000000ff07001388 */ /* 0x0001e20000000a00 */
[----:B------:R-:W-:Y:S06]  /*0170*/  BAR.SYNC.DEFER_BLOCKING 0x0 ;  /* 0x0000000000007b1d */ /* 0x000fec0000010000 */
[----:B------:R-:W-:Y:S05]  /*0180*/  @!P2 BRA `(.L_x_16) ;  /* 0x00000000002ca947 */ /* 0x000fea0003800000 */
.L_x_17:
[----:B------:R-:W-:-:S04]  /*0190*/  SHF.R.U32.HI R10, RZ, 0x1, R0 ;  /* 0x00000001ff0a7819 */ /* 0x000fc80000011600 */
[----:B------:R-:W-:-:S13]  /*01a0*/  ISETP.GE.U32.AND P1, PT, R8, R10, PT ;  /* 0x0000000a0800720c */ /* 0x000fda0003f26070 */
[----:B------:R-:W-:Y:S01]  /*01b0*/  @!P1 IMAD R6, R10, 0x8, R7 ;  /* 0x000000080a069824 */ /* 0x000fe200078e0207 */
[----:B0-----:R-:W-:Y:S04]  /*01c0*/  @!P1 LDS.64 R4, [R7] ;  /* 0x0000000007049984 */ /* 0x001fe80000000a00 */
[----:B------:R-:W0:Y:S02]  /*01d0*/  @!P1 LDS.64 R2, [R6] ;  /* 0x0000000006029984 */ /* 0x000e240000000a00 */
[----:B0-----:R-:W-:-:S07]  /*01e0*/  @!P1 DADD R2, R2, R4 ;  /* 0x0000000002029229 */ /* 0x001fce0000000004 */
[----:B------:R1:W-:Y:S01]  /*01f0*/  @!P1 STS.64 [R7], R2 ;  /* 0x0000000207009388 */ /* 0x0003e20000000a00 */
[----:B------:R-:W-:Y:S01]  /*0200*/  BAR.SYNC.DEFER_BLOCKING 0x0 ;  /* 0x0000000000007b1d */ /* 0x000fe20000010000 */
[----:B------:R-:W-:Y:S01]  /*0210*/  ISETP.GT.U32.AND P1, PT, R0, 0x3, PT ;  /* 0x000000030000780c */ /* 0x000fe20003f24070 */
[----:B------:R-:W-:-:S12]  /*0220*/  IMAD.MOV.U32 R0, RZ, RZ, R10 ;  /* 0x000000ffff007224 */ /* 0x000fd800078e000a */
[----:B-1----:R-:W-:Y:S05]  /*0230*/  @P1 BRA `(.L_x_17) ;  /* 0xfffffffc00d41947 */ /* 0x002fea000383ffff */
.L_x_16:
[----:B------:R-:W-:Y:S05]  /*0240*/  @P0 EXIT ;  /* 0x000000000000094d */ /* 0x000fea0003800000 */
[----:B------:R-:W1:Y:S01]  /*0250*/  S2UR UR5, SR_CgaCtaId ;  /* 0x00000000000579c3 */ /* 0x000e620000008800 */
[----:B------:R-:W-:-:S07]  /*0260*/  UMOV UR4, 0x400 ;  /* 0x0000040000047882 */ /* 0x000fce0000000000 */
[----:B0-----:R-:W0:Y:S01]  /*0270*/  LDC.64 R4, c[0x0][0x390] ;  /* 0x0000e400ff047b82 */ /* 0x001e220000000a00 */
[----:B-1----:R-:W-:Y:S01]  /*0280*/  ULEA UR4, UR5, UR4, 0x18 ;  /* 0x0000000405047291 */ /* 0x002fe2000f8ec0ff */
[----:B0-----:R-:W-:-:S08]  /*0290*/  IMAD.WIDE.U32 R4, R9, 0x8, R4 ;  /* 0x0000000809047825 */ /* 0x001fd000078e0004 */
[----:B------:R-:W0:Y:S04]  /*02a0*/  LDS.64 R2, [UR4] ;  /* 0x00000004ff027984 */ /* 0x000e280008000a00 */
[----:B0-----:R-:W-:Y:S01]  /*02b0*/  STG.E.64 desc[UR6][R4.64], R2 ;  /* 0x0000000204007986 */ /* 0x001fe2000c101b06 */
[----:B------:R-:W-:Y:S05]  /*02c0*/  EXIT ;  /* 0x000000000000794d */ /* 0x000fea0003800000 */
.L_x_18:
        /* <DEDUP_REMOVED lines=11> */
.L_x_34:


//--------------------- .text._Z4dataPiS_PdS0_S0_S0_S0_S0_ii --------------------------
	.section	.text._Z4dataPiS_PdS0_S0_S0_S0_S0_ii,"ax",@progbits
	.align	128
        .global         _Z4dataPiS_PdS0_S0_S0_S0_S0_ii
        .type           _Z4dataPiS_PdS0_S0_S0_S0_S0_ii,@function
        .size           _Z4dataPiS_PdS0_S0_S0_S0_S0_ii,(.L_x_35 - _Z4dataPiS_PdS0_S0_S0_S0_S0_ii)
        .other          _Z4dataPiS_PdS0_S0_S0_S0_S0_ii,@"STO_CUDA_ENTRY STV_DEFAULT"
_Z4dataPiS_PdS0_S0_S0_S0_S0_ii:
.text._Z4dataPiS_PdS0_S0_S0_S0_S0_ii:
        /* <DEDUP_REMOVED lines=30> */
[----:B------:R-:W-:Y:S02]  /*01e0*/  IADD3 R3, PT, PT, -R3, RZ, RZ ;  /* 0x000000ff03037210 */ /* 0x000fe40007ffe1ff */
[----:B0-----:R-:W-:-:S04]  /*01f0*/  IADD3 R6, P1, PT, R6, 0x20, RZ ;  /* 0x0000002006067810 */ /* 0x001fc80007f3e0ff */
[----:B------:R-:W-:-:S09]  /*0200*/  IADD3.X R7, PT, PT, RZ, R7, RZ, P1, !PT ;  /* 0x00000007ff077210 */ /* 0x000fd20000ffe4ff */
.L_x_23:
[C---:B------:R-:W-:Y:S01]  /*0210*/  IMAD.WIDE R12, R2.reuse, 0x4, R6 ;  /* 0x00000004020c7825 */ /* 0x040fe200078e0206 */
[----:B------:R-:W0:Y:S04]  /*0220*/  LDC.64 R8, c[0x0][0x390] ;  /* 0x0000e400ff087b82 */ /* 0x000e280000000a00 */
[----:B------:R-:W2:Y:S04]  /*0230*/  LDG.E R23, desc[UR4][R12.64+-0x20] ;  /* 0xffffe0040c177981 */ /* 0x000ea8000c1e1900 */
[----:B------:R-:W2:Y:S01]  /*0240*/  LDC.64 R10, c[0x0][0x3a0] ;  /* 0x0000e800ff0a7b82 */ /* 0x000ea20000000a00 */
[----:B------:R-:W3:Y:S04]  /*0250*/  LDG.E R15, desc[UR4][R12.64+-0x1c] ;  /* 0xffffe4040c0f7981 */ /* 0x000ee8000c1e1900 */
[----:B------:R-:W4:Y:S04]  /*0260*/  LDG.E R25, desc[UR4][R12.64+-0x18] ;  /* 0xffffe8040c197981 */ /* 0x000f28000c1e1900 */
[----:B------:R-:W5:Y:S01]  /*0270*/  LDG.E R29, desc[UR4][R12.64+-0x10] ;  /* 0xfffff0040c1d7981 */ /* 0x000f62000c1e1900 */
[----:B0-----:R-:W-:-:S05]  /*0280*/  IMAD.WIDE R8, R2, 0x8, R8 ;  /* 0x0000000802087825 */ /* 0x001fca00078e0208 */
[----:B------:R-:W4:Y:S04]  /*0290*/  LDG.E.64 R18, desc[UR4][R8.64] ;  /* 0x0000000408127981 */ /* 0x000f28000c1e1b00 */
[----:B------:R-:W4:Y:S01]  /*02a0*/  LDG.E.64 R16, desc[UR4][R8.64+0x8] ;  /* 0x0000080408107981 */ /* 0x000f22000c1e1b00 */
[----:B--2---:R-:W-:-:S05]  /*02b0*/  IMAD.WIDE R22, R23, 0x8, R10 ;  /* 0x0000000817167825 */ /* 0x004fca00078e020a */
[----:B------:R-:W4:Y:S01]  /*02c0*/  LDG.E.64 R20, desc[UR4][R22.64] ;  /* 0x0000000416147981 */ /* 0x000f22000c1e1b00 */
[----:B---3--:R-:W-:-:S06]  /*02d0*/  IMAD.WIDE R14, R15, 0x8, R10 ;  /* 0x000000080f0e7825 */ /* 0x008fcc00078e020a */
[----:B------:R-:W2:Y:S01]  /*02e0*/  LDG.E.64 R14, desc[UR4][R14.64] ;  /* 0x000000040e0e7981 */ /* 0x000ea2000c1e1b00 */
[----:B-----5:R-:W-:-:S03]  /*02f0*/  IMAD.WIDE R28, R29, 0x8, R10 ;  /* 0x000000081d1c7825 */ /* 0x020fc600078e020a */
[----:B------:R-:W3:Y:S01]  /*0300*/  LDG.E.64 R22, desc[UR4][R8.64+0x18] ;  /* 0x0000180408167981 */ /* 0x000ee2000c1e1b00 */
[----:B----4-:R-:W-:Y:S01]  /*0310*/  DFMA R26, R18, R20, R26 ;  /* 0x00000014121a722b */ /* 0x010fe2000000001a */
[----:B------:R-:W-:Y:S02]  /*0320*/  IMAD.WIDE R18, R25, 0x8, R10 ;  /* 0x0000000819127825 */ /* 0x000fe400078e020a */
[----:B------:R-:W4:Y:S04]  /*0330*/  LDG.E.64 R20, desc[UR4][R8.64+0x10] ;  /* 0x0000100408147981 */ /* 0x000f28000c1e1b00 */
[----:B------:R-:W5:Y:S04]  /*0340*/  LDG.E R25, desc[UR4][R12.64+-0x14] ;  /* 0xffffec040c197981 */ /* 0x000f68000c1e1900 */
[----:B------:R-:W4:Y:S01]  /*0350*/  LDG.E.64 R18, desc[UR4][R18.64] ;  /* 0x0000000412127981 */ /* 0x000f22000c1e1b00 */
[----:B--2---:R-:W-:-:S03]  /*0360*/  DFMA R26, R16, R14, R26 ;  /* 0x0000000e101a722b */ /* 0x004fc6000000001a */
[----:B------:R-:W2:Y:S01]  /*0370*/  LDG.E.64 R14, desc[UR4][R8.64+0x20] ;  /* 0x00002004080e7981 */ /* 0x000ea2000c1e1b00 */
[----:B-----5:R-:W-:-:S03]  /*0380*/  IMAD.WIDE R16, R25, 0x8, R10 ;  /* 0x0000000819107825 */ /* 0x020fc600078e020a */
[----:B------:R-:W5:Y:S04]  /*0390*/  LDG.E R25, desc[UR4][R12.64+-0xc] ;  /* 0xfffff4040c197981 */ /* 0x000f68000c1e1900 */
[----:B------:R-:W3:Y:S01]  /*03a0*/  LDG.E.64 R16, desc[UR4][R16.64] ;  /* 0x0000000410107981 */ /* 0x000ee2000c1e1b00 */
[----:B----4-:R-:W-:-:S03]  /*03b0*/  DFMA R20, R20, R18, R26 ;  /* 0x000000121414722b */ /* 0x010fc6000000001a */
[----:B------:R-:W2:Y:S04]  /*03c0*/  LDG.E.64 R18, desc[UR4][R28.64] ;  /* 0x000000041c127981 */ /* 0x000ea8000c1e1b00 */
[----:B------:R-:W4:Y:S04]  /*03d0*/  LDG.E R27, desc[UR4][R12.64+-0x8] ;  /* 0xfffff8040c1b7981 */ /* 0x000f28000c1e1900 */
[----:B------:R-:W4:Y:S04]  /*03e0*/  LDG.E R26, desc[UR4][R12.64+-0x4] ;  /* 0xfffffc040c1a7981 */ /* 0x000f28000c1e1900 */
[----:B------:R-:W4:Y:S01]  /*03f0*/  LDG.E R29, desc[UR4][R12.64+0x4] ;  /* 0x000004040c1d7981 */ /* 0x000f22000c1e1900 */
[----:B-----5:R-:W-:Y:S01]  /*0400*/  IMAD.WIDE R24, R25, 0x8, R10 ;  /* 0x0000000819187825 */ /* 0x020fe200078e020a */
[----:B---3--:R-:W-:-:S02]  /*0410*/  DFMA R22, R22, R16, R20 ;  /* 0x000000101616722b */ /* 0x008fc40000000014 */
[----:B------:R-:W3:Y:S04]  /*0420*/  LDG.E.64 R16, desc[UR4][R8.64+0x28] ;  /* 0x0000280408107981 */ /* 0x000ee8000c1e1b00 */
[----:B------:R-:W3:Y:S02]  /*0430*/  LDG.E.64 R20, desc[UR4][R24.64] ;  /* 0x0000000418147981 */ /* 0x000ee4000c1e1b00 */
[----:B--2---:R-:W-:Y:S01]  /*0440*/  DFMA R22, R14, R18, R22 ;  /* 0x000000120e16722b */ /* 0x004fe20000000016 */
[--C-:B----4-:R-:W-:Y:S01]  /*0450*/  IMAD.WIDE R14, R27, 0x8, R10.reuse ;  /* 0x000000081b0e7825 */ /* 0x110fe200078e020a */
[----:B------:R-:W2:Y:S04]  /*0460*/  LDG.E.64 R18, desc[UR4][R8.64+0x30] ;  /* 0x0000300408127981 */ /* 0x000ea8000c1e1b00 */
[----:B------:R-:W4:Y:S04]  /*0470*/  LDG.E R27, desc[UR4][R12.64] ;  /* 0x000000040c1b7981 */ /* 0x000f28000c1e1900 */
[----:B------:R-:W2:Y:S04]  /*0480*/  LDG.E.64 R14, desc[UR4][R14.64] ;  /* 0x000000040e0e7981 */ /* 0x000ea8000c1e1b00 */
[----:B------:R-:W5:Y:S01]  /*0490*/  LDG.E R25, desc[UR4][R12.64+0x8] ;  /* 0x000008040c197981 */ /* 0x000f62000c1e1900 */
[----:B---3--:R-:W-:Y:S01]  /*04a0*/  DFMA R20, R16, R20, R22 ;  /* 0x000000141014722b */ /* 0x008fe20000000016 */
[----:B------:R-:W-:-:S06]  /*04b0*/  IMAD.WIDE R16, R26, 0x8, R10 ;  /* 0x000000081a107825 */ /* 0x000fcc00078e020a */
[----:B------:R-:W3:Y:S01]  /*04c0*/  LDG.E.64 R16, desc[UR4][R16.64] ;  /* 0x0000000410107981 */ /* 0x000ee2000c1e1b00 */
[----:B--2---:R-:W-:-:S03]  /*04d0*/  DFMA R18, R18, R14, R20 ;  /* 0x0000000e1212722b */ /* 0x004fc60000000014 */
[----:B------:R-:W3:Y:S01]  /*04e0*/  LDG.E.64 R20, desc[UR4][R8.64+0x38] ;  /* 0x0000380408147981 */ /* 0x000ee2000c1e1b00 */
[----:B----4-:R-:W-:-:S03]  /*04f0*/  IMAD.WIDE R26, R27, 0x8, R10 ;  /* 0x000000081b1a7825 */ /* 0x010fc600078e020a */
[----:B------:R-:W2:Y:S04]  /*0500*/  LDG.E.64 R14, desc[UR4][R8.64+0x40] ;  /* 0x00004004080e7981 */ /* 0x000ea8000c1e1b00 */
[----:B------:R-:W2:Y:S04]  /*0510*/  LDG.E.64 R22, desc[UR4][R26.64] ;  /* 0x000000041a167981 */ /* 0x000ea8000c1e1b00 */
[----:B------:R-:W4:Y:S01]  /*0520*/  LDG.E R27, desc[UR4][R12.64+0x10] ;  /* 0x000010040c1b7981 */ /* 0x000f22000c1e1900 */
[----:B---3--:R-:W-:Y:S01]  /*0530*/  DFMA R20, R20, R16, R18 ;  /* 0x000000101414722b */ /* 0x008fe20000000012 */
[----:B------:R-:W-:-:S02]  /*0540*/  IMAD.WIDE R18, R29, 0x8, R10 ;  /* 0x000000081d127825 */ /* 0x000fc400078e020a */
[----:B------:R-:W3:Y:S02]  /*0550*/  LDG.E.64 R16, desc[UR4][R8.64+0x48] ;  /* 0x0000480408107981 */ /* 0x000ee4000c1e1b00 */
[----:B-----5:R-:W-:Y:S02]  /*0560*/  IMAD.WIDE R28, R25, 0x8, R10 ;  /* 0x00000008191c7825 */ /* 0x020fe400078e020a */
[----:B------:R-:W3:Y:S04]  /*0570*/  LDG.E.64 R18, desc[UR4][R18.64] ;  /* 0x0000000412127981 */ /* 0x000ee8000c1e1b00 */
[----:B------:R-:W5:Y:S01]  /*0580*/  LDG.E R25, desc[UR4][R12.64+0xc] ;  /* 0x00000c040c197981 */ /* 0x000f62000c1e1900 */
[----:B--2---:R-:W-:-:S03]  /*0590*/  DFMA R20, R14, R22, R20 ;  /* 0x000000160e14722b */ /* 0x004fc60000000014 */
[----:B------:R-:W2:Y:S04]  /*05a0*/  LDG.E.64 R14, desc[UR4][R8.64+0x50] ;  /* 0x00005004080e7981 */ /* 0x000ea8000c1e1b00 */
[----:B------:R-:W2:Y:S04]  /*05b0*/  LDG.E.64 R22, desc[UR4][R28.64] ;  /* 0x000000041c167981 */ /* 0x000ea8000c1e1b00 */
[----:B------:R-:W4:Y:S01]  /*05c0*/  LDG.E R29, desc[UR4][R12.64+0x1c] ;  /* 0x00001c040c1d7981 */ /* 0x000f22000c1e1900 */
[----:B---3--:R-:W-:-:S03]  /*05d0*/  DFMA R16, R16, R18, R20 ;  /* 0x000000121010722b */ /* 0x008fc60000000014 */
[----:B------:R-:W3:Y:S01]  /*05e0*/  LDG.E.64 R18, desc[UR4][R8.64+0x58] ;  /* 0x0000580408127981 */ /* 0x000ee2000c1e1b00 */
[----:B-----5:R-:W-:-:S03]  /*05f0*/  IMAD.WIDE R20, R25, 0x8, R10 ;  /* 0x0000000819147825 */ /* 0x020fc600078e020a */
[----:B------:R-:W5:Y:S04]  /*0600*/  LDG.E R25, desc[UR4][R12.64+0x14] ;  /* 0x000014040c197981 */ /* 0x000f68000c1e1900 */
[----:B------:R-:W3:Y:S01]  /*0610*/  LDG.E.64 R20, desc[UR4][R20.64] ;  /* 0x0000000414147981 */ /* 0x000ee2000c1e1b00 */
[----:B--2---:R-:W-:Y:S01]  /*0620*/  DFMA R22, R14, R22, R16 ;  /* 0x000000160e16722b */ /* 0x004fe20000000010 */
[--C-:B----4-:R-:W-:Y:S02]  /*0630*/  IMAD.WIDE R14, R27, 0x8, R10.reuse ;  /* 0x000000081b0e7825 */ /* 0x110fe400078e020a */
[----:B------:R-:W2:Y:S04]  /*0640*/  LDG.E.64 R16, desc[UR4][R8.64+0x60] ;  /* 0x0000600408107981 */ /* 0x000ea8000c1e1b00 */
[----:B------:R-:W4:Y:S04]  /*0650*/  LDG.E R27, desc[UR4][R12.64+0x18] ;  /* 0x000018040c1b7981 */ /* 0x000f28000c1e1900 */
[----:B------:R-:W2:Y:S01]  /*0660*/  LDG.E.64 R14, desc[UR4][R14.64] ;  /* 0x000000040e0e7981 */ /* 0x000ea2000c1e1b00 */
[----:B-----5:R-:W-:Y:S01]  /*0670*/  IMAD.WIDE R24, R25, 0x8, R10 ;  /* 0x0000000819187825 */ /* 0x020fe200078e020a */
[----:B---3--:R-:W-:-:S02]  /*0680*/  DFMA R18, R18, R20, R22 ;  /* 0x000000141212722b */ /* 0x008fc40000000016 */
[----:B------:R-:W3:Y:S04]  /*0690*/  LDG.E.64 R20, desc[UR4][R8.64+0x68] ;  /* 0x0000680408147981 */ /* 0x000ee8000c1e1b00 */
[----:B------:R-:W3:Y:S01]  /*06a0*/  LDG.E.64 R24, desc[UR4][R24.64] ;  /* 0x0000000418187981 */ /* 0x000ee2000c1e1b00 */
[----:B----4-:R-:W-:-:S03]  /*06b0*/  IMAD.WIDE R22, R27, 0x8, R10 ;  /* 0x000000081b167825 */ /* 0x010fc600078e020a */
[----:B------:R-:W4:Y:S01]  /*06c0*/  LDG.E.64 R26, desc[UR4][R8.64+0x78] ;  /* 0x00007804081a7981 */ /* 0x000f22000c1e1b00 */
[----:B--2---:R-:W-:-:S03]  /*06d0*/  DFMA R16, R16, R14, R18 ;  /* 0x0000000e1010722b */ /* 0x004fc60000000012 */
[----:B------:R-:W2:Y:S01]  /*06e0*/  LDG.E.64 R18, desc[UR4][R8.64+0x70] ;  /* 0x0000700408127981 */ /* 0x000ea2000c1e1b00 */
[----:B------:R-:W-:-:S03]  /*06f0*/  IMAD.WIDE R10, R29, 0x8, R10 ;  /* 0x000000081d0a7825 */ /* 0x000fc600078e020a */
        /* <DEDUP_REMOVED lines=9> */
.L_x_22:
[----:B------:R-:W-:Y:S05]  /*0790*/  BSYNC.RECONVERGENT B1 ;  /* 0x0000000000017941 */ /* 0x000fea0003800200 */
.L_x_21:
        /* <DEDUP_REMOVED lines=52> */
.L_x_25:
[----:B------:R-:W-:Y:S05]  /*0ae0*/  BSYNC.RECONVERGENT B1 ;  /* 0x0000000000017941 */ /* 0x000fea0003800200 */
.L_x_24:
        /* <DEDUP_REMOVED lines=32> */
.L_x_27:
[----:B------:R-:W-:Y:S05]  /*0cf0*/  BSYNC.RECONVERGENT B1 ;  /* 0x0000000000017941 */ /* 0x000fea0003800200 */
.L_x_26:
[----:B------:R-:W-:Y:S05]  /*0d00*/  @!P1 BRA `(.L_x_20) ;  /* 0x00000000003c9947 */ /* 0x000fea0003800000 */
[----:B------:R-:W0:Y:S01]  /*0d10*/  LDC.64 R12, c[0x0][0x390] ;  /* 0x0000e400ff0c7b82 */ /* 0x000e220000000a00 */
[----:B------:R-:W-:-:S07]  /*0d20*/  IADD3 R16, PT, PT, -R16, RZ, RZ ;  /* 0x000000ff10107210 */ /* 0x000fce0007ffe1ff */
[----:B------:R-:W1:Y:S08]  /*0d30*/  LDC.64 R14, c[0x0][0x3a0] ;  /* 0x0000e800ff0e7b82 */ /* 0x000e700000000a00 */
[----:B------:R-:W2:Y:S02]  /*0d40*/  LDC.64 R10, c[0x0][0x388] ;  /* 0x0000e200ff0a7b82 */ /* 0x000ea40000000a00 */
.L_x_28:
[----:B--2---:R-:W-:-:S06]  /*0d50*/  IMAD.WIDE R4, R2, 0x4, R10 ;  /* 0x0000000402047825 */ /* 0x004fcc00078e020a */
[----:B------:R-:W1:Y:S01]  /*0d60*/  LDG.E R5, desc[UR4][R4.64] ;  /* 0x0000000404057981 */ /* 0x000e62000c1e1900 */
[----:B0-----:R-:W-:-:S06]  /*0d70*/  IMAD.WIDE R6, R2, 0x8, R12 ;  /* 0x0000000802067825 */ /* 0x001fcc00078e020c */
[----:B------:R-:W2:Y:S01]  /*0d80*/  LDG.E.64 R6, desc[UR4][R6.64] ;  /* 0x0000000406067981 */ /* 0x000ea2000c1e1b00 */
[----:B------:R-:W-:Y:S01]  /*0d90*/  IADD3 R16, PT, PT, R16, 0x1, RZ ;  /* 0x0000000110107810 */ /* 0x000fe20007ffe0ff */
[----:B-1----:R-:W-:-:S06]  /*0da0*/  IMAD.WIDE R8, R5, 0x8, R14 ;  /* 0x0000000805087825 */ /* 0x002fcc00078e020e */
[----:B------:R-:W2:Y:S01]  /*0db0*/  LDG.E.64 R8, desc[UR4][R8.64] ;  /* 0x0000000408087981 */ /* 0x000ea2000c1e1b00 */
[----:B------:R-:W-:Y:S02]  /*0dc0*/  ISETP.NE.AND P0, PT, R16, RZ, PT ;  /* 0x000000ff1000720c */ /* 0x000fe40003f05270 */
[----:B------:R-:W-:Y:S01]  /*0dd0*/  IADD3 R2, PT, PT, R2, 0x1, RZ ;  /* 0x0000000102027810 */ /* 0x000fe20007ffe0ff */
[----:B--2---:R-:W-:-:S10]  /*0de0*/  DFMA R26, R6, R8, R26 ;  /* 0x00000008061a722b */ /* 0x004fd4000000001a */
[----:B------:R-:W-:Y:S05]  /*0df0*/  @P0 BRA `(.L_x_28) ;  /* 0xfffffffc00d40947 */ /* 0x000fea000383ffff */
.L_x_20:
[----:B------:R-:W-:Y:S05]  /*0e00*/  BSYNC.RECONVERGENT B0 ;  /* 0x0000000000007941 */ /* 0x000fea0003800200 */
.L_x_19:
[----:B------:R-:W0:Y:S08]  /*0e10*/  LDC.64 R2, c[0x0][0x398] ;  /* 0x0000e600ff027b82 */ /* 0x000e300000000a00 */
[----:B------:R-:W1:Y:S08]  /*0e20*/  LDC.64 R4, c[0x0][0x3a8] ;  /* 0x0000ea00ff047b82 */ /* 0x000e700000000a00 */
[----:B------:R-:W2:Y:S01]  /*0e30*/  LDC.64 R6, c[0x0][0x3b0] ;  /* 0x0000ec00ff067b82 */ /* 0x000ea20000000a00 */
[----:B0-----:R-:W-:-:S06]  /*0e40*/  IMAD.WIDE R2, R0, 0x8, R2 ;  /* 0x0000000800027825 */ /* 0x001fcc00078e0202 */
[----:B------:R-:W3:Y:S01]  /*0e50*/  LDG.E.64 R2, desc[UR4][R2.64] ;  /* 0x0000000402027981 */ /* 0x000ee2000c1e1b00 */
[----:B-1----:R-:W-:-:S04]  /*0e60*/  IMAD.WIDE R4, R0, 0x8, R4 ;  /* 0x0000000800047825 */ /* 0x002fc800078e0204 */
[----:B--2---:R-:W-:Y:S01]  /*0e70*/  IMAD.WIDE R6, R0, 0x8, R6 ;  /* 0x0000000800067825 */ /* 0x004fe200078e0206 */
[----:B---3--:R-:W-:-:S07]  /*0e80*/  DADD R26, R2, -R26 ;  /* 0x00000000021a7229 */ /* 0x008fce000000081a */
[----:B------:R-:W-:Y:S04]  /*0e90*/  STG.E.64 desc[UR4][R4.64], R26 ;  /* 0x0000001a04007986 */ /* 0x000fe8000c101b04 */
[----:B------:R-:W-:Y:S01]  /*0ea0*/  STG.E.64 desc[UR4][R6.64], R26 ;  /* 0x0000001a06007986 */ /* 0x000fe2000c101b04 */
[----:B------:R-:W-:Y:S05]  /*0eb0*/  EXIT ;  /* 0x000000000000794d */ /* 0x000fea0003800000 */
.L_x_29:
        /* <DEDUP_REMOVED lines=12> */
.L_x_35:


//--------------------- .nv.shared._Z6multiViPdS_S_ii --------------------------
	.section	.nv.shared._Z6multiViPdS_S_ii,"aw",@nobits
	.sectionflags	@""
	.align	8
.nv.shared._Z6multiViPdS_S_ii:
	.zero		5120


//--------------------- .nv.shared.reserved.0     --------------------------
	.section	.nv.shared.reserved.0,"aw",@nobits
	.weak		__nv_reservedSMEM_offset_0_alias
	.size		__nv_reservedSMEM_offset_0_alias, 0, 64
	.other		__nv_reservedSMEM_offset_0_alias,@"STO_CUDA_RESERVED_SHARED STV_DEFAULT"
__nv_reservedSMEM_offset_0_alias:
	.zero		0
	.zero		64


//--------------------- .nv.shared._Z9residualDiPdS_ii --------------------------
	.section	.nv.shared._Z9residualDiPdS_ii,"aw",@nobits
	.sectionflags	@""
	.align	8
.nv.shared._Z9residualDiPdS_ii:
	.zero		5120


//--------------------- .nv.constant0._Z6multiViPdS_S_ii --------------------------
	.section	.nv.constant0._Z6multiViPdS_S_ii,"a",@progbits
	.sectionflags	@""
	.align	4
.nv.constant0._Z6multiViPdS_S_ii:
	.zero		936


//--------------------- .nv.constant0._Z8replaceVPdS_iiii --------------------------
	.section	.nv.constant0._Z8replaceVPdS_iiii,"a",@progbits
	.sectionflags	@""
	.align	4
.nv.constant0._Z8replaceVPdS_iiii:
	.zero		928


//--------------------- .nv.constant0._Z3SMVPdS_dS_iiii --------------------------
	.section	.nv.constant0._Z3SMVPdS_dS_iiii,"a",@progbits
	.sectionflags	@""
	.align	4
.nv.constant0._Z3SMVPdS_dS_iiii:
	.zero		944


//--------------------- .nv.constant0._Z6spmvApPiS_PdS0_S0_ii --------------------------
	.section	.nv.constant0._Z6spmvApPiS_PdS0_S0_ii,"a",@progbits
	.sectionflags	@""
	.align	4
.nv.constant0._Z6spmvApPiS_PdS0_S0_ii:
	.zero		944


//--------------------- .nv.constant0._Z9residualDiPdS_ii --------------------------
	.section	.nv.constant0._Z9residualDiPdS_ii,"a",@progbits
	.sectionflags	@""
	.align	4
.nv.constant0._Z9residualDiPdS_ii:
	.zero		928


//--------------------- .nv.constant0._Z4dataPiS_PdS0_S0_S0_S0_S0_ii --------------------------
	.section	.nv.constant0._Z4dataPiS_PdS0_S0_S0_S0_S0_ii,"a",@progbits
	.sectionflags	@""
	.align	4
.nv.constant0._Z4dataPiS_PdS0_S0_S0_S0_S0_ii:
	.zero		968


//--------------------- SYMBOLS --------------------------

	.type		.nv.reservedSmem.offset0,@object
	.size		.nv.reservedSmem.offset0,0x4
	.type		.nv.reservedSmem.cap,@object
	.size		.nv.reservedSmem.cap,0x4
